def matmul_kernel(
    a_ptr,
    b_ptr,
    c_ptr,
    M,
    N,
    K,
    stride_am,
    stride_ak,
    stride_bk,
    stride_bn,
    stride_cm,
    stride_cn,
    BLOCK_M: tl.constexpr,
    BLOCK_N: tl.constexpr,
    BLOCK_K: tl.constexpr,
    GROUP_M: tl.constexpr,
):
    pid = tl.program_id(axis=0)
    num_pid_m = tl.cdiv(M, BLOCK_M)
    num_pid_n = tl.cdiv(N, BLOCK_N)
    num_pid_in_group = GROUP_M * num_pid_n
    group_id = pid // num_pid_in_group
    first_pid_m = group_id * GROUP_M
    group_size_m = min(num_pid_m - first_pid_m, GROUP_M)
    pid_m = first_pid_m + ((pid % num_pid_in_group) % group_size_m)
    pid_n = (pid % num_pid_in_group) // group_size_m

    offs_am = (pid_m * BLOCK_M + tl.arange(0, BLOCK_M)) % M
    offs_bn = (pid_n * BLOCK_N + tl.arange(0, BLOCK_N)) % N
    offs_k = tl.arange(0, BLOCK_K)
    a_ptrs = a_ptr + offs_am[:, None] * stride_am + offs_k[None, :] * stride_ak
    b_ptrs = b_ptr + offs_k[:, None] * stride_bk + offs_bn[None, :] * stride_bn

    acc = tl.zeros((BLOCK_M, BLOCK_N), dtype=tl.float32)
    for kk in range(0, tl.cdiv(K, BLOCK_K)):
        a = tl.load(a_ptrs, mask=offs_k[None, :] < K - kk * BLOCK_K, other=0.0)
        b = tl.load(b_ptrs, mask=offs_k[:, None] < K - kk * BLOCK_K, other=0.0)
        acc = tl.dot(a, b, acc)
        a_ptrs += BLOCK_K * stride_ak
        b_ptrs += BLOCK_K * stride_bk

    c = acc.to(c_ptr.dtype.element_ty)
    offs_cm = pid_m * BLOCK_M + tl.arange(0, BLOCK_M)
    offs_cn = pid_n * BLOCK_N + tl.arange(0, BLOCK_N)
    c_ptrs = c_ptr + offs_cm[:, None] * stride_cm + offs_cn[None, :] * stride_cn
    mask = (offs_cm[:, None] < M) & (offs_cn[None, :] < N)
    tl.store(c_ptrs, c, mask=mask)

# config = {"BLOCK_K": 128, "BLOCK_M": 32, "BLOCK_N": 32, "GROUP_M": 8, "arch": "sm_90", "dtype": "fp16", "num_ctas": 1, "num_stages": 2, "num_warps": 2}
# arch = sm_90


// ===== COMPILED SASS (sm_90a) =====

	.target	sm_90a

	.elftype	@"ET_EXEC"


//--------------------- .note.nv.tkinfo           --------------------------
	.section	.note.nv.tkinfo,"",@"SHT_NOTE"
	.sectionflags	@"SHF_NOTE_NV_TKINFO"
	.tkinfo
        /*0018*/ 	.word	0x00000002
        /*0030*/ 	.string	""
        /*0030*/ 	.string	"ptxas"
        /*0030*/ 	.string	"Cuda compilation tools, release 13.0, V13.0.88"
        /*0030*/ 	.string	"Build cuda_13.0.r13.0/compiler.36424714_0"
        /*0030*/ 	.string	"-v  -suppress-debug-info  -lineinfo  -arch sm_90a "



//--------------------- .note.nv.cuinfo           --------------------------
	.section	.note.nv.cuinfo,"",@"SHT_NOTE"
	.sectionflags	@"SHF_NOTE_NV_CUINFO"
        /*0018*/ 	.short	0x0002
        /*001a*/ 	.short	0x005a
        /*001c*/ 	.short	0x0082
	.zero		2


//--------------------- .nv.info                  --------------------------
	.section	.nv.info,"",@"SHT_CUDA_INFO"
	.align	4


	//----- nvinfo : EIATTR_REGCOUNT
	.align		4
        /*0000*/ 	.byte	0x04, 0x2f
        /*0002*/ 	.short	(.L_1 - .L_0)
	.align		4
.L_0:
        /*0004*/ 	.word	index@(matmul_kernel)
        /*0008*/ 	.word	0x000000ff


	//----- nvinfo : EIATTR_FRAME_SIZE
	.align		4
.L_1:
        /*000c*/ 	.byte	0x04, 0x11
        /*000e*/ 	.short	(.L_3 - .L_2)
	.align		4
.L_2:
        /*0010*/ 	.word	index@(matmul_kernel)
        /*0014*/ 	.word	0x00000018


	//----- nvinfo : EIATTR_MIN_STACK_SIZE
	.align		4
.L_3:
        /*0018*/ 	.byte	0x04, 0x12
        /*001a*/ 	.short	(.L_5 - .L_4)
	.align		4
.L_4:
        /*001c*/ 	.word	index@(matmul_kernel)
        /*0020*/ 	.word	0x00000018
.L_5:


//--------------------- .nv.compat                --------------------------
	.section	.nv.compat,"",@"SHT_CUDA_COMPAT_INFO"
	.align	4
        /*0000*/ 	.byte	0x02, 0x09, 0x01, 0x00, 0x02, 0x02, 0x01, 0x00, 0x02, 0x05, 0x05, 0x00, 0x03, 0x07, 0x01, 0x01
        /*0010*/ 	.byte	0x02, 0x03, 0x00, 0x00, 0x02, 0x06, 0x01, 0x00, 0x04, 0x0b, 0x08, 0x00, 0x00, 0x00, 0x00, 0x00
        /*0020*/ 	.byte	0x00, 0x00, 0x00, 0x00


//--------------------- .nv.info.matmul_kernel    --------------------------
	.section	.nv.info.matmul_kernel,"",@"SHT_CUDA_INFO"
	.sectionflags	@""
	.align	4


	//----- nvinfo : EIATTR_CUDA_API_VERSION
	.align		4
        /*0000*/ 	.byte	0x04, 0x37
        /*0002*/ 	.short	(.L_7 - .L_6)
.L_6:
        /*0004*/ 	.word	0x00000082


	//----- nvinfo : EIATTR_KPARAM_INFO
	.align		4
.L_7:
        /*0008*/ 	.byte	0x04, 0x17
        /*000a*/ 	.short	(.L_9 - .L_8)
.L_8:
        /*000c*/ 	.word	0x00000000
        /*0010*/ 	.short	0x000d
        /*0012*/ 	.short	0x0048
        /*0014*/ 	.byte	0x00, 0xf4, 0x21, 0x00


	//----- nvinfo : EIATTR_KPARAM_INFO
	.align		4
.L_9:
        /*0018*/ 	.byte	0x04, 0x17
        /*001a*/ 	.short	(.L_11 - .L_10)
.L_10:
        /*001c*/ 	.word	0x00000000
        /*0020*/ 	.short	0x000c
        /*0022*/ 	.short	0x0040
        /*0024*/ 	.byte	0x00, 0xf4, 0x21, 0x00


	//----- nvinfo : EIATTR_KPARAM_INFO
	.align		4
.L_11:
        /*0028*/ 	.byte	0x04, 0x17
        /*002a*/ 	.short	(.L_13 - .L_12)
.L_12:
        /*002c*/ 	.word	0x00000000
        /*0030*/ 	.short	0x000b
        /*0032*/ 	.short	0x0038
        /*0034*/ 	.byte	0x00, 0xf0, 0x11, 0x00


	//----- nvinfo : EIATTR_KPARAM_INFO
	.align		4
.L_13:
        /*0038*/ 	.byte	0x04, 0x17
        /*003a*/ 	.short	(.L_15 - .L_14)
.L_14:
        /*003c*/ 	.word	0x00000000
        /*0040*/ 	.short	0x000a
        /*0042*/ 	.short	0x0034
        /*0044*/ 	.byte	0x00, 0xf0, 0x11, 0x00


	//----- nvinfo : EIATTR_KPARAM_INFO
	.align		4
.L_15:
        /*0048*/ 	.byte	0x04, 0x17
        /*004a*/ 	.short	(.L_17 - .L_16)
.L_16:
        /*004c*/ 	.word	0x00000000
        /*0050*/ 	.short	0x0009
        /*0052*/ 	.short	0x0030
        /*0054*/ 	.byte	0x00, 0xf0, 0x11, 0x00


	//----- nvinfo : EIATTR_KPARAM_INFO
	.align		4
.L_17:
        /*0058*/ 	.byte	0x04, 0x17
        /*005a*/ 	.short	(.L_19 - .L_18)
.L_18:
        /*005c*/ 	.word	0x00000000
        /*0060*/ 	.short	0x0008
        /*0062*/ 	.short	0x002c
        /*0064*/ 	.byte	0x00, 0xf0, 0x11, 0x00


	//----- nvinfo : EIATTR_KPARAM_INFO
	.align		4
.L_19:
        /*0068*/ 	.byte	0x04, 0x17
        /*006a*/ 	.short	(.L_21 - .L_20)
.L_20:
        /*006c*/ 	.word	0x00000000
        /*0070*/ 	.short	0x0007
        /*0072*/ 	.short	0x0028
        /*0074*/ 	.byte	0x00, 0xf0, 0x11, 0x00


	//----- nvinfo : EIATTR_KPARAM_INFO
	.align		4
.L_21:
        /*0078*/ 	.byte	0x04, 0x17
        /*007a*/ 	.short	(.L_23 - .L_22)
.L_22:
        /*007c*/ 	.word	0x00000000
        /*0080*/ 	.short	0x0006
        /*0082*/ 	.short	0x0024
        /*0084*/ 	.byte	0x00, 0xf0, 0x11, 0x00


	//----- nvinfo : EIATTR_KPARAM_INFO
	.align		4
.L_23:
        /*0088*/ 	.byte	0x04, 0x17
        /*008a*/ 	.short	(.L_25 - .L_24)
.L_24:
        /*008c*/ 	.word	0x00000000
        /*0090*/ 	.short	0x0005
        /*0092*/ 	.short	0x0020
        /*0094*/ 	.byte	0x00, 0xf0, 0x11, 0x00


	//----- nvinfo : EIATTR_KPARAM_INFO
	.align		4
.L_25:
        /*0098*/ 	.byte	0x04, 0x17
        /*009a*/ 	.short	(.L_27 - .L_26)
.L_26:
        /*009c*/ 	.word	0x00000000
        /*00a0*/ 	.short	0x0004
        /*00a2*/ 	.short	0x001c
        /*00a4*/ 	.byte	0x00, 0xf0, 0x11, 0x00


	//----- nvinfo : EIATTR_KPARAM_INFO
	.align		4
.L_27:
        /*00a8*/ 	.byte	0x04, 0x17
        /*00aa*/ 	.short	(.L_29 - .L_28)
.L_28:
        /*00ac*/ 	.word	0x00000000
        /*00b0*/ 	.short	0x0003
        /*00b2*/ 	.short	0x0018
        /*00b4*/ 	.byte	0x00, 0xf0, 0x11, 0x00


	//----- nvinfo : EIATTR_KPARAM_INFO
	.align		4
.L_29:
        /*00b8*/ 	.byte	0x04, 0x17
        /*00ba*/ 	.short	(.L_31 - .L_30)
.L_30:
        /*00bc*/ 	.word	0x00000000
        /*00c0*/ 	.short	0x0002
        /*00c2*/ 	.short	0x0010
        /*00c4*/ 	.byte	0x00, 0xf4, 0x21, 0x00


	//----- nvinfo : EIATTR_KPARAM_INFO
	.align		4
.L_31:
        /*00c8*/ 	.byte	0x04, 0x17
        /*00ca*/ 	.short	(.L_33 - .L_32)
.L_32:
        /*00cc*/ 	.word	0x00000000
        /*00d0*/ 	.short	0x0001
        /*00d2*/ 	.short	0x0008
        /*00d4*/ 	.byte	0x00, 0xf4, 0x21, 0x00


	//----- nvinfo : EIATTR_KPARAM_INFO
	.align		4
.L_33:
        /*00d8*/ 	.byte	0x04, 0x17
        /*00da*/ 	.short	(.L_35 - .L_34)
.L_34:
        /*00dc*/ 	.word	0x00000000
        /*00e0*/ 	.short	0x0000
        /*00e2*/ 	.short	0x0000
        /*00e4*/ 	.byte	0x00, 0xf4, 0x21, 0x00


	//----- nvinfo : EIATTR_SPARSE_MMA_MASK
	.align		4
.L_35:
        /*00e8*/ 	.byte	0x03, 0x50
        /*00ea*/ 	.short	0x0000


	//----- nvinfo : EIATTR_MAXREG_COUNT
	.align		4
        /*00ec*/ 	.byte	0x03, 0x1b
        /*00ee*/ 	.short	0x00ff


	//----- nvinfo : EIATTR_NUM_BARRIERS
	.align		4
        /*00f0*/ 	.byte	0x02, 0x4c
        /*00f2*/ 	.byte	0x01
	.zero		1


	//----- nvinfo : EIATTR_ANNOTATIONS
	.align		4
        /*00f4*/ 	.byte	0x04, 0x55
        /*00f6*/ 	.short	(.L_37 - .L_36)


	//   ....[0]....
.L_36:
        /*00f8*/ 	.word	0x00000001
        /*00fc*/ 	.byte	0xc0, 0x06, 0x00, 0x00, 0x01, 0x00, 0x00, 0x00, 0x90, 0x2b, 0x00, 0x00, 0x01, 0x00, 0x00, 0x00
        /*010c*/ 	.byte	0x10, 0x2c, 0x00, 0x00, 0x01, 0x00, 0x00, 0x00, 0x30, 0x2d, 0x00, 0x00, 0x01, 0x00, 0x00, 0x00
        /*011c*/ 	.byte	0x70, 0x2d, 0x00, 0x00, 0x01, 0x00, 0x00, 0x00, 0xa0, 0x2d, 0x00, 0x00, 0x01, 0x00, 0x00, 0x00
        /*012c*/ 	.byte	0x70, 0x3d, 0x00, 0x00, 0x01, 0x00, 0x00, 0x00, 0x10, 0x3f, 0x00, 0x00, 0x01, 0x00, 0x00, 0x00
        /*013c*/ 	.byte	0xa0, 0x3f, 0x00, 0x00, 0x01, 0x00, 0x00, 0x00, 0xd0, 0x3f, 0x00, 0x00, 0x01, 0x00, 0x00, 0x00
        /*014c*/ 	.byte	0xb0, 0x6a, 0x00, 0x00


	//----- nvinfo : EIATTR_MERCURY_ISA_VERSION
	.align		4
.L_37:
        /*0150*/ 	.byte	0x03, 0x5f
        /*0152*/ 	.short	0x0101


	//----- nvinfo : EIATTR_EXIT_INSTR_OFFSETS
	.align		4
        /*0154*/ 	.byte	0x04, 0x1c
        /*0156*/ 	.short	(.L_39 - .L_38)


	//   ....[0]....
.L_38:
        /*0158*/ 	.word	0x000072d0


	//   ....[1]....
        /*015c*/ 	.word	0x00007300


	//----- nvinfo : EIATTR_REQNTID
	.align		4
.L_39:
        /*0160*/ 	.byte	0x04, 0x10
        /*0162*/ 	.short	(.L_41 - .L_40)
.L_40:
        /*0164*/ 	.word	0x00000040
        /*0168*/ 	.word	0x00000001
        /*016c*/ 	.word	0x00000001


	//----- nvinfo : EIATTR_CBANK_PARAM_SIZE
	.align		4
.L_41:
        /*0170*/ 	.byte	0x03, 0x19
        /*0172*/ 	.short	0x0050


	//----- nvinfo : EIATTR_PARAM_CBANK
	.align		4
        /*0174*/ 	.byte	0x04, 0x0a
        /*0176*/ 	.short	(.L_43 - .L_42)
	.align		4
.L_42:
        /*0178*/ 	.word	index@(.nv.constant0.matmul_kernel)
        /*017c*/ 	.short	0x0210
        /*017e*/ 	.short	0x0050


	//----- nvinfo : EIATTR_SW_WAR
	.align		4
.L_43:
        /*0180*/ 	.byte	0x04, 0x36
        /*0182*/ 	.short	(.L_45 - .L_44)
.L_44:
        /*0184*/ 	.word	0x00000008
.L_45:


//--------------------- .nv.callgraph             --------------------------
	.section	.nv.callgraph,"",@"SHT_CUDA_CALLGRAPH"
	.align	4
	.sectionentsize	8
	.align		4
        /*0000*/ 	.word	0x00000000
	.align		4
        /*0004*/ 	.word	0xffffffff
	.align		4
        /*0008*/ 	.word	0x00000000
	.align		4
        /*000c*/ 	.word	0xfffffffe
	.align		4
        /*0010*/ 	.word	0x00000000
	.align		4
        /*0014*/ 	.word	0xfffffffd
	.align		4
        /*0018*/ 	.word	0x00000000
	.align		4
        /*001c*/ 	.word	0xfffffffc


//--------------------- .text.matmul_kernel       --------------------------
	.section	.text.matmul_kernel,"ax",@progbits
	.align	128
        .global         matmul_kernel
        .type           matmul_kernel,@function
        .size           matmul_kernel,(.L_x_4 - matmul_kernel)
        .other          matmul_kernel,@"STO_CUDA_ENTRY STV_DEFAULT"
matmul_kernel:
.text.matmul_kernel:
[----:B------:R-:W0:Y:S08]  /*0000*/  LDC R1, c[0x0][0x28] ;  /* 0x00000a00ff017b82 */ /* 0x000e300000000800 */
[----:B------:R-:W1:Y:S01]  /*0010*/  LDC.64 R42, c[0x0][0x228] ;  /* 0x00008a00ff2a7b82 */ /* 0x000e620000000a00 */
[----:B------:R-:W2:Y:S01]  /*0020*/  S2R R5, SR_CTAID.X ;  /* 0x0000000000057919 */ /* 0x000ea20000002500 */
[----:B------:R-:W-:Y:S01]  /*0030*/  UMOV UR4, 0x400 ;  /* 0x0000040000047882 */ /* 0x000fe20000000000 */
[----:B------:R-:W-:Y:S01]  /*0040*/  ULDC.64 UR10, c[0x0][0x208] ;  /* 0x00008200000a7ab9 */ /* 0x000fe20000000a00 */
[----:B------:R-:W-:Y:S01]  /*0050*/  ULDC UR8, c[0x0][0x230] ;  /* 0x00008c0000087ab9 */ /* 0x000fe20000000800 */
[----:B------:R-:W3:Y:S01]  /*0060*/  S2R R112, SR_TID.X ;  /* 0x0000000000707919 */ /* 0x000ee20000002100 */
[----:B0-----:R-:W-:-:S02]  /*0070*/  VIADD R1, R1, 0xffffffe8 ;  /* 0xffffffe801017836 */ /* 0x001fc40000000000 */
[----:B------:R-:W0:Y:S08]  /*0080*/  LDC R225, c[0x0][0x230] ;  /* 0x00008c00ffe17b82 */ /* 0x000e300000000800 */
[----:B------:R-:W4:Y:S01]  /*0090*/  S2UR UR6, SR_CgaCtaId ;  /* 0x00000000000679c3 */ /* 0x000f220000008800 */
[----:B-1----:R-:W-:-:S05]  /*00a0*/  VIADD R0, R43, 0x1f ;  /* 0x0000001f2b007836 */ /* 0x002fca0000000000 */
[----:B------:R-:W-:Y:S01]  /*00b0*/  SHF.R.S32.HI R3, RZ, 0x1f, R0 ;  /* 0x0000001fff037819 */ /* 0x000fe20000011400 */
[----:B0-----:R-:W-:-:S03]  /*00c0*/  VIADD R225, R225, 0x7f ;  /* 0x0000007fe1e17836 */ /* 0x001fc60000000000 */
[----:B------:R-:W-:Y:S02]  /*00d0*/  LEA.HI R3, R3, R0, RZ, 0x5 ;  /* 0x0000000003037211 */ /* 0x000fe400078f28ff */
[----:B--2---:R-:W-:Y:S02]  /*00e0*/  IABS R8, R5 ;  /* 0x0000000500087213 */ /* 0x004fe40000000000 */
[----:B------:R-:W-:Y:S02]  /*00f0*/  SHF.R.S32.HI R3, RZ, 0x5, R3 ;  /* 0x00000005ff037819 */ /* 0x000fe40000011403 */
[----:B---3--:R-:W-:Y:S01]  /*0100*/  LOP3.LUT R241, R112, 0x1f, RZ, 0xc0, !PT ;  /* 0x0000001f70f17812 */ /* 0x008fe200078ec0ff */
[----:B----4-:R-:W-:Y:S02]  /*0110*/  ULEA UR6, UR6, UR4, 0x18 ;  /* 0x0000000406067291 */ /* 0x010fe4000f8ec03f */
[----:B------:R-:W-:-:S05]  /*0120*/  IMAD.SHL.U32 R4, R3, 0x8, RZ ;  /* 0x0000000803047824 */ /* 0x000fca00078e00ff */
[-C--:B------:R-:W-:Y:S02]  /*0130*/  IABS R7, R4.reuse ;  /* 0x0000000400077213 */ /* 0x080fe40000000000 */
[----:B------:R-:W-:Y:S02]  /*0140*/  IABS R10, R4 ;  /* 0x00000004000a7213 */ /* 0x000fe40000000000 */
[----:B------:R-:W0:Y:S08]  /*0150*/  I2F.RP R0, R7 ;  /* 0x0000000700007306 */ /* 0x000e300000209400 */
[----:B0-----:R-:W0:Y:S02]  /*0160*/  MUFU.RCP R0, R0 ;  /* 0x0000000000007308 */ /* 0x001e240000001000 */
[----:B0-----:R-:W-:-:S02]  /*0170*/  VIADD R2, R0, 0xffffffe ;  /* 0x0ffffffe00027836 */ /* 0x001fc40000000000 */
[----:B------:R-:W-:-:S04]  /*0180*/  IMAD.MOV R0, RZ, RZ, -R10 ;  /* 0x000000ffff007224 */ /* 0x000fc800078e0a0a */
[----:B------:R0:W1:Y:S02]  /*0190*/  F2I.FTZ.U32.TRUNC.NTZ R3, R2 ;  /* 0x0000000200037305 */ /* 0x000064000021f000 */
[----:B0-----:R-:W-:Y:S02]  /*01a0*/  IMAD.MOV.U32 R2, RZ, RZ, RZ ;  /* 0x000000ffff027224 */ /* 0x001fe400078e00ff */
[----:B-1----:R-:W-:-:S04]  /*01b0*/  IMAD.MOV R6, RZ, RZ, -R3 ;  /* 0x000000ffff067224 */ /* 0x002fc800078e0a03 */
[----:B------:R-:W-:Y:S02]  /*01c0*/  IMAD R9, R6, R7, RZ ;  /* 0x0000000706097224 */ /* 0x000fe400078e02ff */
[----:B------:R-:W-:Y:S02]  /*01d0*/  IMAD.MOV.U32 R6, RZ, RZ, R8 ;  /* 0x000000ffff067224 */ /* 0x000fe400078e0008 */
[----:B------:R-:W-:-:S06]  /*01e0*/  IMAD.HI.U32 R3, R3, R9, R2 ;  /* 0x0000000903037227 */ /* 0x000fcc00078e0002 */
[----:B------:R-:W-:-:S04]  /*01f0*/  IMAD.HI.U32 R3, R3, R6, RZ ;  /* 0x0000000603037227 */ /* 0x000fc800078e00ff */
[----:B------:R-:W-:-:S05]  /*0200*/  IMAD R0, R3, R0, R6 ;  /* 0x0000000003007224 */ /* 0x000fca00078e0206 */
[----:B------:R-:W-:-:S13]  /*0210*/  ISETP.GT.U32.AND P1, PT, R7, R0, PT ;  /* 0x000000000700720c */ /* 0x000fda0003f24070 */
[----:B------:R-:W-:Y:S02]  /*0220*/  @!P1 IMAD.IADD R0, R0, 0x1, -R7 ;  /* 0x0000000100009824 */ /* 0x000fe400078e0a07 */
[----:B------:R-:W-:Y:S01]  /*0230*/  @!P1 VIADD R3, R3, 0x1 ;  /* 0x0000000103039836 */ /* 0x000fe20000000000 */
[----:B------:R-:W-:Y:S02]  /*0240*/  ISETP.NE.AND P1, PT, R4, RZ, PT ;  /* 0x000000ff0400720c */ /* 0x000fe40003f25270 */
[----:B------:R-:W-:Y:S02]  /*0250*/  ISETP.GE.U32.AND P0, PT, R0, R7, PT ;  /* 0x000000070000720c */ /* 0x000fe40003f06070 */
[----:B------:R-:W-:-:S04]  /*0260*/  LOP3.LUT R0, R5, R4, RZ, 0x3c, !PT ;  /* 0x0000000405007212 */ /* 0x000fc800078e3cff */
[----:B------:R-:W-:Y:S01]  /*0270*/  ISETP.GE.AND P2, PT, R0, RZ, PT ;  /* 0x000000ff0000720c */ /* 0x000fe20003f46270 */
[----:B------:R-:W-:-:S06]  /*0280*/  VIADD R0, R42, 0x1f ;  /* 0x0000001f2a007836 */ /* 0x000fcc0000000000 */
[----:B------:R-:W-:-:S04]  /*0290*/  @P0 VIADD R3, R3, 0x1 ;  /* 0x0000000103030836 */ /* 0x000fc80000000000 */
[----:B------:R-:W-:Y:S01]  /*02a0*/  IMAD.MOV.U32 R2, RZ, RZ, R3 ;  /* 0x000000ffff027224 */ /* 0x000fe200078e0003 */
[----:B------:R-:W-:-:S03]  /*02b0*/  SHF.R.S32.HI R3, RZ, 0x1f, R0 ;  /* 0x0000001fff037819 */ /* 0x000fc60000011400 */
[----:B------:R-:W-:Y:S01]  /*02c0*/  @!P2 IMAD.MOV R2, RZ, RZ, -R2 ;  /* 0x000000ffff02a224 */ /* 0x000fe200078e0a02 */
[----:B------:R-:W-:Y:S02]  /*02d0*/  @!P1 LOP3.LUT R2, RZ, R4, RZ, 0x33, !PT ;  /* 0x00000004ff029212 */ /* 0x000fe400078e33ff */
[----:B------:R-:W-:-:S03]  /*02e0*/  LEA.HI R3, R3, R0, RZ, 0x5 ;  /* 0x0000000003037211 */ /* 0x000fc600078f28ff */
[----:B------:R-:W-:Y:S02]  /*02f0*/  IMAD.SHL.U32 R6, R2, 0x8, RZ ;  /* 0x0000000802067824 */ /* 0x000fe400078e00ff */
[----:B------:R-:W-:-:S03]  /*0300*/  IMAD.MOV R2, RZ, RZ, -R2 ;  /* 0x000000ffff027224 */ /* 0x000fc600078e0a02 */
[----:B------:R-:W-:Y:S01]  /*0310*/  LEA.HI.SX32 R3, R3, -R6, 0x1b ;  /* 0x8000000603037211 */ /* 0x000fe200078fdaff */
[----:B------:R-:W-:-:S03]  /*0320*/  IMAD R4, R4, R2, R5 ;  /* 0x0000000204047224 */ /* 0x000fc600078e0205 */
[----:B------:R-:W-:Y:S02]  /*0330*/  VIMNMX R11, R3, 0x8, PT ;  /* 0x00000008030b7848 */ /* 0x000fe40003fe0100 */
[----:B------:R-:W-:Y:S02]  /*0340*/  IABS R9, R4 ;  /* 0x0000000400097213 */ /* 0x000fe40000000000 */
[----:B------:R-:W-:-:S04]  /*0350*/  IABS R7, R11 ;  /* 0x0000000b00077213 */ /* 0x000fc80000000000 */
[----:B------:R-:W0:Y:S08]  /*0360*/  I2F.RP R0, R7 ;  /* 0x0000000700007306 */ /* 0x000e300000209400 */
[----:B0-----:R-:W0:Y:S02]  /*0370*/  MUFU.RCP R0, R0 ;  /* 0x0000000000007308 */ /* 0x001e240000001000 */
[----:B0-----:R-:W-:-:S06]  /*0380*/  VIADD R3, R0, 0xffffffe ;  /* 0x0ffffffe00037836 */ /* 0x001fcc0000000000 */
[----:B------:R-:W0:Y:S02]  /*0390*/  F2I.FTZ.U32.TRUNC.NTZ R3, R3 ;  /* 0x0000000300037305 */ /* 0x000e24000021f000 */
[----:B0-----:R-:W-:-:S04]  /*03a0*/  IMAD.MOV R8, RZ, RZ, -R3 ;  /* 0x000000ffff087224 */ /* 0x001fc800078e0a03 */
[----:B------:R-:W-:Y:S01]  /*03b0*/  IMAD.MOV.U32 R2, RZ, RZ, R8 ;  /* 0x000000ffff027224 */ /* 0x000fe200078e0008 */
[----:B------:R-:W-:-:S03]  /*03c0*/  IABS R8, R11 ;  /* 0x0000000b00087213 */ /* 0x000fc60000000000 */
[----:B------:R-:W-:Y:S02]  /*03d0*/  IMAD R5, R2, R7, RZ ;  /* 0x0000000702057224 */ /* 0x000fe400078e02ff */
[----:B------:R-:W-:Y:S02]  /*03e0*/  IMAD.MOV.U32 R2, RZ, RZ, RZ ;  /* 0x000000ffff027224 */ /* 0x000fe400078e00ff */
[----:B------:R-:W-:Y:S02]  /*03f0*/  IMAD.MOV R0, RZ, RZ, -R8 ;  /* 0x000000ffff007224 */ /* 0x000fe400078e0a08 */
        /* <DEDUP_REMOVED lines=9> */
[----:B------:R-:W-:-:S07]  /*0490*/  ISETP.GE.AND P2, PT, R0, RZ, PT ;  /* 0x000000ff0000720c */ /* 0x000fce0003f46270 */
[----:B------:R-:W-:Y:S01]  /*04a0*/  @P0 VIADD R2, R2, 0x1 ;  /* 0x0000000102020836 */ /* 0x000fe20000000000 */
[----:B------:R-:W-:-:S03]  /*04b0*/  ISETP.GT.AND P0, PT, R225, 0x7f, PT ;  /* 0x0000007fe100780c */ /* 0x000fc60003f04270 */
[----:B------:R-:W-:Y:S01]  /*04c0*/  IMAD.MOV.U32 R224, RZ, RZ, R2 ;  /* 0x000000ffffe07224 */ /* 0x000fe200078e0002 */
[----:B------:R-:W-:-:S03]  /*04d0*/  SHF.R.U32.HI R2, RZ, 0x5, R112 ;  /* 0x00000005ff027819 */ /* 0x000fc60000011670 */
[----:B------:R-:W-:Y:S01]  /*04e0*/  @!P2 IMAD.MOV R224, RZ, RZ, -R224 ;  /* 0x000000ffffe0a224 */ /* 0x000fe200078e0ae0 */
[----:B------:R-:W-:-:S05]  /*04f0*/  @!P1 LOP3.LUT R224, RZ, R11, RZ, 0x33, !PT ;  /* 0x0000000bffe09212 */ /* 0x000fca00078e33ff */
[----:B------:R-:W-:Y:S02]  /*0500*/  IMAD.MOV R0, RZ, RZ, -R224 ;  /* 0x000000ffff007224 */ /* 0x000fe400078e0ae0 */
[----:B------:R-:W-:Y:S02]  /*0510*/  IMAD.SHL.U32 R224, R224, 0x20, RZ ;  /* 0x00000020e0e07824 */ /* 0x000fe400078e00ff */
[----:B------:R-:W-:-:S04]  /*0520*/  IMAD R0, R11, R0, R4 ;  /* 0x000000000b007224 */ /* 0x000fc800078e0204 */
[----:B------:R-:W-:-:S04]  /*0530*/  IMAD.IADD R0, R6, 0x1, R0 ;  /* 0x0000000106007824 */ /* 0x000fc800078e0200 */
[----:B------:R-:W-:Y:S01]  /*0540*/  IMAD R241, R0, 0x20, R241 ;  /* 0x0000002000f17824 */ /* 0x000fe200078e02f1 */
[----:B------:R-:W-:Y:S02]  /*0550*/  SGXT.U32 R0, R2, 0x1 ;  /* 0x000000010200781a */ /* 0x000fe40000000000 */
[----:B------:R-:W-:Y:S02]  /*0560*/  LOP3.LUT R2, R112, 0x3f, RZ, 0xc0, !PT ;  /* 0x0000003f70027812 */ /* 0x000fe400078ec0ff */
[C---:B------:R-:W-:Y:S02]  /*0570*/  LOP3.LUT R180, R0.reuse, 0x2, RZ, 0xfc, !PT ;  /* 0x0000000200b47812 */ /* 0x040fe400078efcff */
[C---:B------:R-:W-:Y:S02]  /*0580*/  LOP3.LUT R114, R0.reuse, 0x4, RZ, 0xfc, !PT ;  /* 0x0000000400727812 */ /* 0x040fe400078efcff */
[C---:B------:R-:W-:Y:S02]  /*0590*/  LOP3.LUT R116, R0.reuse, 0x6, RZ, 0xfc, !PT ;  /* 0x0000000600747812 */ /* 0x040fe400078efcff */
[----:B------:R-:W-:-:S02]  /*05a0*/  LOP3.LUT R118, R0, 0x8, RZ, 0xfc, !PT ;  /* 0x0000000800767812 */ /* 0x000fc400078efcff */
[C---:B------:R-:W-:Y:S02]  /*05b0*/  LOP3.LUT R119, R0.reuse, 0xa, RZ, 0xfc, !PT ;  /* 0x0000000a00777812 */ /* 0x040fe400078efcff */
[C---:B------:R-:W-:Y:S02]  /*05c0*/  LOP3.LUT R120, R0.reuse, 0xc, RZ, 0xfc, !PT ;  /* 0x0000000c00787812 */ /* 0x040fe400078efcff */
        /* <DEDUP_REMOVED lines=8> */
[----:B------:R-:W-:Y:S01]  /*0650*/  LOP3.LUT R133, R0, 0x1e, RZ, 0xfc, !PT ;  /* 0x0000001e00857812 */ /* 0x000fe200078efcff */
[----:B------:R-:W-:Y:S06]  /*0660*/  @P0 BRA `(.L_x_0) ;  /* 0x00000000001c0947 */ /* 0x000fec0003800000 */
[----:B------:R-:W-:Y:S01]  /*0670*/  IMAD.SHL.U32 R2, R112, 0x8, RZ ;  /* 0x0000000870027824 */ /* 0x000fe200078e00ff */
[----:B------:R-:W-:Y:S02]  /*0680*/  CS2R R100, SRZ ;  /* 0x0000000000647805 */ /* 0x000fe4000001ff00 */
[----:B------:R-:W-:Y:S02]  /*0690*/  CS2R R102, SRZ ;  /* 0x0000000000667805 */ /* 0x000fe4000001ff00 */
[----:B------:R-:W-:Y:S02]  /*06a0*/  CS2R R128, SRZ ;  /* 0x0000000000807805 */ /* 0x000fe4000001ff00 */
[----:B------:R-:W-:Y:S01]  /*06b0*/  CS2R R130, SRZ ;  /* 0x0000000000827805 */ /* 0x000fe2000001ff00 */
[----:B------:R0:W-:Y:S01]  /*06c0*/  STL [R1], R2 ;  /* 0x0000000201007387 */ /* 0x0001e20000100800 */
[----:B------:R-:W-:Y:S05]  /*06d0*/  BRA `(.L_x_1) ;  /* 0x0000006000f47947 */ /* 0x000fea0003800000 */
.L_x_0:
[----:B------:R-:W-:Y:S01]  /*06e0*/  IABS R10, R42 ;  /* 0x0000002a000a7213 */ /* 0x000fe20000000000 */
[C---:B------:R-:W-:Y:S01]  /*06f0*/  VIADD R14, R224.reuse, 0x1d ;  /* 0x0000001de00e7836 */ /* 0x040fe20000000000 */
[----:B------:R-:W-:Y:S01]  /*0700*/  IABS R4, R43 ;  /* 0x0000002b00047213 */ /* 0x000fe20000000000 */
[C---:B------:R-:W-:Y:S01]  /*0710*/  VIADD R16, R224.reuse, 0x1c ;  /* 0x0000001ce0107836 */ /* 0x040fe20000000000 */
[----:B------:R-:W0:Y:S01]  /*0720*/  I2F.RP R3, R10 ;  /* 0x0000000a00037306 */ /* 0x000e220000209400 */
[----:B------:R-:W-:Y:S01]  /*0730*/  IABS R12, R241 ;  /* 0x000000f1000c7213 */ /* 0x000fe20000000000 */
[C---:B------:R-:W-:Y:S01]  /*0740*/  VIADD R18, R224.reuse, 0x1b ;  /* 0x0000001be0127836 */ /* 0x040fe20000000000 */
[----:B------:R-:W-:Y:S01]  /*0750*/  ISETP.GE.AND P4, PT, R241, RZ, PT ;  /* 0x000000fff100720c */ /* 0x000fe20003f86270 */
[C---:B------:R-:W-:Y:S01]  /*0760*/  VIADD R20, R224.reuse, 0x9 ;  /* 0x00000009e0147836 */ /* 0x040fe20000000000 */
[----:B------:R-:W-:Y:S01]  /*0770*/  IABS R13, R16 ;  /* 0x00000010000d7213 */ /* 0x000fe20000000000 */
[----:B------:R-:W-:Y:S01]  /*0780*/  VIADD R22, R224, 0x7 ;  /* 0x00000007e0167836 */ /* 0x000fe20000000000 */
[----:B------:R-:W-:Y:S01]  /*0790*/  IABS R15, R18 ;  /* 0x00000012000f7213 */ /* 0x000fe20000000000 */
[----:B------:R-:W1:Y:S01]  /*07a0*/  I2F.RP R5, R4 ;  /* 0x0000000400057306 */ /* 0x000e620000209400 */
[----:B------:R-:W-:Y:S01]  /*07b0*/  ISETP.NE.AND P3, PT, R42, RZ, PT ;  /* 0x000000ff2a00720c */ /* 0x000fe20003f65270 */
[C---:B------:R-:W-:Y:S01]  /*07c0*/  VIADD R24, R224.reuse, 0x6 ;  /* 0x00000006e0187836 */ /* 0x040fe20000000000 */
[----:B------:R-:W-:Y:S01]  /*07d0*/  IABS R51, R20 ;  /* 0x0000001400337213 */ /* 0x000fe20000000000 */
[C---:B------:R-:W-:Y:S01]  /*07e0*/  VIADD R26, R224.reuse, 0x5 ;  /* 0x00000005e01a7836 */ /* 0x040fe20000000000 */
[----:B------:R-:W-:Y:S01]  /*07f0*/  IABS R55, R22 ;  /* 0x0000001600377213 */ /* 0x000fe20000000000 */
[C---:B------:R-:W-:Y:S01]  /*0800*/  VIADD R28, R224.reuse, 0x4 ;  /* 0x00000004e01c7836 */ /* 0x040fe20000000000 */
[----:B------:R-:W-:Y:S01]  /*0810*/  IABS R57, R24 ;  /* 0x0000001800397213 */ /* 0x000fe20000000000 */
[----:B0-----:R-:W0:Y:S01]  /*0820*/  MUFU.RCP R3, R3 ;  /* 0x0000000300037308 */ /* 0x001e220000001000 */
[----:B------:R-:W-:Y:S01]  /*0830*/  IABS R59, R26 ;  /* 0x0000001a003b7213 */ /* 0x000fe20000000000 */
[----:B------:R-:W-:Y:S01]  /*0840*/  VIADD R30, R224, 0x1 ;  /* 0x00000001e01e7836 */ /* 0x000fe20000000000 */
[----:B------:R-:W-:Y:S01]  /*0850*/  IABS R61, R28 ;  /* 0x0000001c003d7213 */ /* 0x000fe20000000000 */
[----:B------:R-:W-:Y:S01]  /*0860*/  ULDC UR7, c[0x0][0x23c] ;  /* 0x00008f0000077ab9 */ /* 0x000fe20000000800 */
[----:B------:R-:W-:Y:S01]  /*0870*/  IABS R69, R224 ;  /* 0x000000e000457213 */ /* 0x000fe20000000000 */
[----:B------:R-:W-:Y:S01]  /*0880*/  IMAD R96, R2, UR7, RZ ;  /* 0x0000000702607c24 */ /* 0x000fe2000f8e02ff */
[----:B------:R-:W-:Y:S01]  /*0890*/  IABS R67, R30 ;  /* 0x0000001e00437213 */ /* 0x000fe20000000000 */
[----:B-1----:R-:W1:Y:S01]  /*08a0*/  MUFU.RCP R5, R5 ;  /* 0x0000000500057308 */ /* 0x002e620000001000 */
[----:B------:R-:W-:Y:S01]  /*08b0*/  ULDC UR4, c[0x0][0x234] ;  /* 0x00008d0000047ab9 */ /* 0x000fe20000000800 */
[----:B------:R-:W-:Y:S01]  /*08c0*/  ULDC UR5, c[0x0][0x240] ;  /* 0x0000900000057ab9 */ /* 0x000fe20000000800 */
[----:B------:R-:W-:Y:S01]  /*08d0*/  IMAD.WIDE R96, R96, 0x2, RZ ;  /* 0x0000000260607825 */ /* 0x000fe200078e02ff */
[----:B------:R-:W-:Y:S01]  /*08e0*/  ULDC.64 UR12, c[0x0][0x210] ;  /* 0x00008400000c7ab9 */ /* 0x000fe20000000a00 */
[----:B------:R-:W-:-:S02]  /*08f0*/  LOP3.LUT R242, R0, 0x60, RZ, 0xfc, !PT ;  /* 0x0000006000f27812 */ /* 0x000fc400078efcff */
[C---:B------:R-:W-:Y:S01]  /*0900*/  LOP3.LUT R245, R0.reuse, 0x5a, RZ, 0xfc, !PT ;  /* 0x0000005a00f57812 */ /* 0x040fe200078efcff */
[----:B0-----:R-:W-:Y:S01]  /*0910*/  VIADD R6, R3, 0xffffffe ;  /* 0x0ffffffe03067836 */ /* 0x001fe20000000000 */
[C---:B------:R-:W-:Y:S02]  /*0920*/  LOP3.LUT R248, R0.reuse, 0x54, RZ, 0xfc, !PT ;  /* 0x0000005400f87812 */ /* 0x040fe400078efcff */
[C---:B------:R-:W-:Y:S01]  /*0930*/  LOP3.LUT R251, R0.reuse, 0x4e, RZ, 0xfc, !PT ;  /* 0x0000004e00fb7812 */ /* 0x040fe200078efcff */
[----:B------:R0:W2:Y:S01]  /*0940*/  F2I.FTZ.U32.TRUNC.NTZ R7, R6 ;  /* 0x0000000600077305 */ /* 0x0000a2000021f000 */
[C---:B------:R-:W-:Y:S02]  /*0950*/  LOP3.LUT R178, R0.reuse, 0x48, RZ, 0xfc, !PT ;  /* 0x0000004800b27812 */ /* 0x040fe400078efcff */
[C---:B------:R-:W-:Y:S01]  /*0960*/  LOP3.LUT R243, R0.reuse, 0x5e, RZ, 0xfc, !PT ;  /* 0x0000005e00f37812 */ /* 0x040fe200078efcff */
[----:B-1----:R-:W-:Y:S01]  /*0970*/  VIADD R8, R5, 0xffffffe ;  /* 0x0ffffffe05087836 */ /* 0x002fe20000000000 */
[----:B------:R-:W-:-:S02]  /*0980*/  LOP3.LUT R147, R0, 0x42, RZ, 0xfc, !PT ;  /* 0x0000004200937812 */ /* 0x000fc400078efcff */
[C---:B------:R-:W-:Y:S01]  /*0990*/  LOP3.LUT R246, R0.reuse, 0x58, RZ, 0xfc, !PT ;  /* 0x0000005800f67812 */ /* 0x040fe200078efcff */
[----:B------:R1:W3:Y:S01]  /*09a0*/  F2I.FTZ.U32.TRUNC.NTZ R9, R8 ;  /* 0x0000000800097305 */ /* 0x0002e2000021f000 */
[----:B0-----:R-:W-:Y:S01]  /*09b0*/  IMAD.MOV.U32 R6, RZ, RZ, RZ ;  /* 0x000000ffff067224 */ /* 0x001fe200078e00ff */
[C---:B------:R-:W-:Y:S02]  /*09c0*/  LOP3.LUT R144, R0.reuse, 0x3c, RZ, 0xfc, !PT ;  /* 0x0000003c00907812 */ /* 0x040fe400078efcff */
[C---:B------:R-:W-:Y:S02]  /*09d0*/  LOP3.LUT R249, R0.reuse, 0x52, RZ, 0xfc, !PT ;  /* 0x0000005200f97812 */ /* 0x040fe400078efcff */
[C---:B------:R-:W-:Y:S01]  /*09e0*/  LOP3.LUT R141, R0.reuse, 0x36, RZ, 0xfc, !PT ;  /* 0x00000036008d7812 */ /* 0x040fe200078efcff */
[----:B--2---:R-:W-:Y:S01]  /*09f0*/  IMAD.MOV R11, RZ, RZ, -R7 ;  /* 0x000000ffff0b7224 */ /* 0x004fe200078e0a07 */
[C---:B------:R-:W-:Y:S01]  /*0a00*/  LOP3.LUT R252, R0.reuse, 0x4c, RZ, 0xfc, !PT ;  /* 0x0000004c00fc7812 */ /* 0x040fe200078efcff */
[----:B-1----:R-:W-:Y:S01]  /*0a10*/  IMAD.MOV.U32 R8, RZ, RZ, RZ ;  /* 0x000000ffff087224 */ /* 0x002fe200078e00ff */
[C---:B------:R-:W-:Y:S01]  /*0a20*/  LOP3.LUT R100, R0.reuse, 0x68, RZ, 0xfc, !PT ;  /* 0x0000006800647812 */ /* 0x040fe200078efcff */
[----:B------:R-:W-:Y:S01]  /*0a30*/  IMAD R11, R11, R10, RZ ;  /* 0x0000000a0b0b7224 */ /* 0x000fe200078e02ff */
[----:B------:R-:W-:-:S02]  /*0a40*/  LOP3.LUT R138, R0, 0x30, RZ, 0xfc, !PT ;  /* 0x00000030008a7812 */ /* 0x000fc400078efcff */
[C---:B------:R-:W-:Y:S01]  /*0a50*/  LOP3.LUT R177, R0.reuse, 0x46, RZ, 0xfc, !PT ;  /* 0x0000004600b17812 */ /* 0x040fe200078efcff */
[----:B------:R-:W-:Y:S01]  /*0a60*/  IMAD.HI.U32 R7, R7, R11, R6 ;  /* 0x0000000b07077227 */ /* 0x000fe200078e0006 */
[----:B------:R-:W-:Y:S02]  /*0a70*/  IABS R11, R14 ;  /* 0x0000000e000b7213 */ /* 0x000fe40000000000 */
[C---:B------:R-:W-:Y:S01]  /*0a80*/  LOP3.LUT R135, R0.reuse, 0x2a, RZ, 0xfc, !PT ;  /* 0x0000002a00877812 */ /* 0x040fe200078efcff */
[----:B---3--:R-:W-:Y:S01]  /*0a90*/  IMAD.MOV R3, RZ, RZ, -R9 ;  /* 0x000000ffff037224 */ /* 0x008fe200078e0a09 */
[C---:B------:R-:W-:Y:S01]  /*0aa0*/  LOP3.LUT R130, R0.reuse, 0x24, RZ, 0xfc, !PT ;  /* 0x0000002400827812 */ /* 0x040fe200078efcff */
[----:B------:R-:W-:Y:S01]  /*0ab0*/  IMAD.HI.U32 R7, R7, R12, RZ ;  /* 0x0000000c07077227 */ /* 0x000fe200078e00ff */
[C---:B------:R-:W-:Y:S02]  /*0ac0*/  LOP3.LUT R244, R0.reuse, 0x5c, RZ, 0xfc, !PT ;  /* 0x0000005c00f47812 */ /* 0x040fe400078efcff */
[----:B------:R-:W-:Y:S01]  /*0ad0*/  LOP3.LUT R247, R0, 0x56, RZ, 0xfc, !PT ;  /* 0x0000005600f77812 */ /* 0x000fe200078efcff */
[----:B------:R-:W-:Y:S01]  /*0ae0*/  VIADD R6, R224, 0x1f ;  /* 0x0000001fe0067836 */ /* 0x000fe20000000000 */
[C---:B------:R-:W-:Y:S01]  /*0af0*/  LOP3.LUT R250, R0.reuse, 0x50, RZ, 0xfc, !PT ;  /* 0x0000005000fa7812 */ /* 0x040fe200078efcff */
[----:B------:R-:W-:Y:S01]  /*0b00*/  IMAD R3, R3, R4, RZ ;  /* 0x0000000403037224 */ /* 0x000fe200078e02ff */
[----:B------:R-:W-:Y:S01]  /*0b10*/  LOP3.LUT R179, R0, 0x4a, RZ, 0xfc, !PT ;  /* 0x0000004a00b37812 */ /* 0x000fe200078efcff */
[----:B------:R-:W-:Y:S01]  /*0b20*/  IMAD.MOV R7, RZ, RZ, -R7 ;  /* 0x000000ffff077224 */ /* 0x000fe200078e0a07 */
[----:B------:R-:W-:Y:S01]  /*0b30*/  IABS R5, R6 ;  /* 0x0000000600057213 */ /* 0x000fe20000000000 */
[----:B------:R-:W-:Y:S01]  /*0b40*/  IMAD.HI.U32 R8, R9, R3, R8 ;  /* 0x0000000309087227 */ /* 0x000fe200078e0008 */
[----:B------:R-:W-:-:S02]  /*0b50*/  ISETP.GE.AND P1, PT, R6, RZ, PT ;  /* 0x000000ff0600720c */ /* 0x000fc40003f26270 */
[----:B------:R-:W-:Y:S01]  /*0b60*/  LOP3.LUT R146, R0, 0x40, RZ, 0xfc, !PT ;  /* 0x0000004000927812 */ /* 0x000fe200078efcff */
[----:B------:R-:W-:Y:S01]  /*0b70*/  IMAD R3, R10, R7, R12 ;  /* 0x000000070a037224 */ /* 0x000fe200078e020c */
[C---:B------:R-:W-:Y:S01]  /*0b80*/  LOP3.LUT R176, R0.reuse, 0x44, RZ, 0xfc, !PT ;  /* 0x0000004400b07812 */ /* 0x040fe200078efcff */
[----:B------:R-:W-:Y:S01]  /*0b90*/  IMAD.MOV.U32 R7, RZ, RZ, R5 ;  /* 0x000000ffff077224 */ /* 0x000fe200078e0005 */
[----:B------:R-:W-:Y:S01]  /*0ba0*/  LOP3.LUT R145, R0, 0x3e, RZ, 0xfc, !PT ;  /* 0x0000003e00917812 */ /* 0x000fe200078efcff */
[----:B------:R-:W-:Y:S01]  /*0bb0*/  VIADD R12, R224, 0x1e ;  /* 0x0000001ee00c7836 */ /* 0x000fe20000000000 */
[----:B------:R-:W-:Y:S01]  /*0bc0*/  ISETP.GT.U32.AND P0, PT, R10, R3, PT ;  /* 0x000000030a00720c */ /* 0x000fe20003f04070 */
[----:B------:R-:W-:Y:S01]  /*0bd0*/  IMAD.HI.U32 R5, R8, R7, RZ ;  /* 0x0000000708057227 */ /* 0x000fe200078e00ff */
[----:B------:R-:W-:Y:S02]  /*0be0*/  LOP3.LUT R142, R0, 0x38, RZ, 0xfc, !PT ;  /* 0x00000038008e7812 */ /* 0x000fe400078efcff */
[----:B------:R-:W-:Y:S01]  /*0bf0*/  IABS R9, R12 ;  /* 0x0000000c00097213 */ /* 0x000fe20000000000 */
[----:B------:R-:W-:Y:S01]  /*0c00*/  IMAD.MOV R5, RZ, RZ, -R5 ;  /* 0x000000ffff057224 */ /* 0x000fe200078e0a05 */
[----:B------:R-:W-:-:S02]  /*0c10*/  ISETP.GE.AND P2, PT, R12, RZ, PT ;  /* 0x000000ff0c00720c */ /* 0x000fc40003f46270 */
[----:B------:R-:W-:Y:S01]  /*0c20*/  LOP3.LUT R143, R0, 0x3a, RZ, 0xfc, !PT ;  /* 0x0000003a008f7812 */ /* 0x000fe200078efcff */
[----:B------:R-:W-:Y:S01]  /*0c30*/  IMAD.HI.U32 R6, R8, R9, RZ ;  /* 0x0000000908067227 */ /* 0x000fe200078e00ff */
[C---:B------:R-:W-:Y:S02]  /*0c40*/  LOP3.LUT R139, R0.reuse, 0x32, RZ, 0xfc, !PT ;  /* 0x00000032008b7812 */ /* 0x040fe400078efcff */
[----:B------:R-:W-:Y:S01]  /*0c50*/  LOP3.LUT R140, R0, 0x34, RZ, 0xfc, !PT ;  /* 0x00000034008c7812 */ /* 0x000fe200078efcff */
[----:B------:R-:W-:Y:S01]  /*0c60*/  IMAD R5, R4, R5, R7 ;  /* 0x0000000504057224 */ /* 0x000fe200078e0207 */
[----:B------:R-:W-:Y:S01]  /*0c70*/  LOP3.LUT R136, R0, 0x2c, RZ, 0xfc, !PT ;  /* 0x0000002c00887812 */ /* 0x000fe200078efcff */
[----:B------:R-:W-:Y:S01]  /*0c80*/  IMAD.HI.U32 R7, R8, R11, RZ ;  /* 0x0000000b08077227 */ /* 0x000fe200078e00ff */
[----:B------:R-:W-:Y:S02]  /*0c90*/  LOP3.LUT R137, R0, 0x2e, RZ, 0xfc, !PT ;  /* 0x0000002e00897812 */ /* 0x000fe400078efcff */
[----:B------:R-:W-:Y:S01]  /*0ca0*/  ISETP.GT.U32.AND P6, PT, R4, R5, PT ;  /* 0x000000050400720c */ /* 0x000fe20003fc4070 */
[----:B------:R-:W-:Y:S01]  /*0cb0*/  IMAD.MOV R6, RZ, RZ, -R6 ;  /* 0x000000ffff067224 */ /* 0x000fe200078e0a06 */
[C---:B------:R-:W-:Y:S01]  /*0cc0*/  LOP3.LUT R131, R0.reuse, 0x26, RZ, 0xfc, !PT ;  /* 0x0000002600837812 */ /* 0x040fe200078efcff */
[----:B------:R-:W-:Y:S01]  /*0cd0*/  @!P0 IMAD.IADD R3, R3, 0x1, -R10 ;  /* 0x0000000103038824 */ /* 0x000fe200078e0a0a */
[C---:B------:R-:W-:Y:S01]  /*0ce0*/  LOP3.LUT R134, R0.reuse, 0x28, RZ, 0xfc, !PT ;  /* 0x0000002800867812 */ /* 0x040fe200078efcff */
[----:B------:R-:W-:Y:S01]  /*0cf0*/  IMAD.MOV R12, RZ, RZ, -R7 ;  /* 0x000000ffff0c7224 */ /* 0x000fe200078e0a07 */
[----:B------:R-:W-:Y:S01]  /*0d00*/  LOP3.LUT R128, R0, 0x20, RZ, 0xfc, !PT ;  /* 0x0000002000807812 */ /* 0x000fe200078efcff */
[----:B------:R-:W-:Y:S01]  /*0d10*/  IMAD R7, R4, R6, R9 ;  /* 0x0000000604077224 */ /* 0x000fe200078e0209 */
[----:B------:R-:W-:Y:S01]  /*0d20*/  ISETP.GT.U32.AND P0, PT, R10, R3, PT ;  /* 0x000000030a00720c */ /* 0x000fe20003f04070 */
[----:B------:R-:W-:Y:S01]  /*0d30*/  IMAD R9, R4, R12, R11 ;  /* 0x0000000c04097224 */ /* 0x000fe200078e020b */
[----:B------:R-:W-:Y:S01]  /*0d40*/  LOP3.LUT R129, R0, 0x22, RZ, 0xfc, !PT ;  /* 0x0000002200817812 */ /* 0x000fe200078efcff */
[----:B------:R-:W-:Y:S01]  /*0d50*/  VIADD R12, R224, 0x1a ;  /* 0x0000001ae00c7836 */ /* 0x000fe20000000000 */
[C---:B------:R-:W-:Y:S01]  /*0d60*/  ISETP.GT.U32.AND P5, PT, R4.reuse, R7, PT ;  /* 0x000000070400720c */ /* 0x040fe20003fa4070 */
[----:B------:R-:W-:Y:S01]  /*0d70*/  @!P6 IMAD.IADD R5, R5, 0x1, -R4 ;  /* 0x000000010505e824 */ /* 0x000fe200078e0a04 */
[----:B------:R-:W-:Y:S01]  /*0d80*/  ISETP.GT.U32.AND P6, PT, R4, R9, PT ;  /* 0x000000090400720c */ /* 0x000fe20003fc4070 */
[----:B------:R-:W-:Y:S01]  /*0d90*/  IMAD.HI.U32 R6, R8, R13, RZ ;  /* 0x0000000d08067227 */ /* 0x000fe200078e00ff */
[----:B------:R-:W-:-:S02]  /*0da0*/  IABS R17, R12 ;  /* 0x0000000c00117213 */ /* 0x000fc40000000000 */
[C---:B------:R-:W-:Y:S01]  /*0db0*/  LOP3.LUT R240, R0.reuse, 0x7e, RZ, 0xfc, !PT ;  /* 0x0000007e00f07812 */ /* 0x040fe200078efcff */
[----:B------:R-:W-:Y:S01]  /*0dc0*/  IMAD.MOV R6, RZ, RZ, -R6 ;  /* 0x000000ffff067224 */ /* 0x000fe200078e0a06 */
[----:B------:R-:W-:Y:S01]  /*0dd0*/  LOP3.LUT R110, R0, 0x7c, RZ, 0xfc, !PT ;  /* 0x0000007c006e7812 */ /* 0x000fe200078efcff */
[----:B------:R-:W-:Y:S01]  /*0de0*/  @!P0 IMAD.IADD R3, R3, 0x1, -R10 ;  /* 0x0000000103038824 */ /* 0x000fe200078e0a0a */
[----:B------:R-:W-:Y:S01]  /*0df0*/  ISETP.GT.U32.AND P0, PT, R4, R5, PT ;  /* 0x000000050400720c */ /* 0x000fe20003f04070 */
[----:B------:R-:W-:Y:S01]  /*0e00*/  IMAD.HI.U32 R10, R8, R15, RZ ;  /* 0x0000000f080a7227 */ /* 0x000fe200078e00ff */
[C---:B------:R-:W-:Y:S02]  /*0e10*/  LOP3.LUT R238, R0.reuse, 0x7a, RZ, 0xfc, !PT ;  /* 0x0000007a00ee7812 */ /* 0x040fe400078efcff */
[C---:B------:R-:W-:Y:S01]  /*0e20*/  LOP3.LUT R108, R0.reuse, 0x78, RZ, 0xfc, !PT ;  /* 0x00000078006c7812 */ /* 0x040fe200078efcff */
[----:B------:R-:W-:Y:S01]  /*0e30*/  @!P5 IMAD.IADD R7, R7, 0x1, -R4 ;  /* 0x000000010707d824 */ /* 0x000fe200078e0a04 */
[C---:B------:R-:W-:Y:S01]  /*0e40*/  LOP3.LUT R236, R0.reuse, 0x76, RZ, 0xfc, !PT ;  /* 0x0000007600ec7812 */ /* 0x040fe200078efcff */
[----:B------:R-:W-:Y:S01]  /*0e50*/  IMAD.MOV R10, RZ, RZ, -R10 ;  /* 0x000000ffff0a7224 */ /* 0x000fe200078e0a0a */
[----:B------:R-:W-:Y:S01]  /*0e60*/  LOP3.LUT R106, R0, 0x74, RZ, 0xfc, !PT ;  /* 0x00000074006a7812 */ /* 0x000fe200078efcff */
[----:B------:R-:W-:Y:S01]  /*0e70*/  @!P4 IMAD.MOV R3, RZ, RZ, -R3 ;  /* 0x000000ffff03c224 */ /* 0x000fe200078e0a03 */
[C---:B------:R-:W-:Y:S01]  /*0e80*/  ISETP.GT.U32.AND P5, PT, R4.reuse, R7, PT ;  /* 0x000000070400720c */ /* 0x040fe20003fa4070 */
[----:B------:R-:W-:Y:S01]  /*0e90*/  IMAD R11, R4, R6, R13 ;  /* 0x00000006040b7224 */ /* 0x000fe200078e020d */
[----:B------:R-:W-:Y:S01]  /*0ea0*/  ISETP.GE.AND P4, PT, R14, RZ, PT ;  /* 0x000000ff0e00720c */ /* 0x000fe20003f86270 */
[----:B------:R-:W-:Y:S01]  /*0eb0*/  IMAD.HI.U32 R6, R8, R17, RZ ;  /* 0x0000001108067227 */ /* 0x000fe200078e00ff */
[----:B------:R-:W-:-:S02]  /*0ec0*/  @!P3 LOP3.LUT R3, RZ, R42, RZ, 0x33, !PT ;  /* 0x0000002aff03b212 */ /* 0x000fc400078e33ff */
[----:B------:R-:W-:Y:S01]  /*0ed0*/  LOP3.LUT R234, R0, 0x72, RZ, 0xfc, !PT ;  /* 0x0000007200ea7812 */ /* 0x000fe200078efcff */
[----:B------:R-:W-:Y:S01]  /*0ee0*/  VIADD R14, R224, 0x19 ;  /* 0x00000019e00e7836 */ /* 0x000fe20000000000 */
[----:B------:R-:W-:Y:S01]  /*0ef0*/  LOP3.LUT R104, R0, 0x70, RZ, 0xfc, !PT ;  /* 0x0000007000687812 */ /* 0x000fe200078efcff */
[----:B------:R-:W-:Y:S01]  /*0f00*/  IMAD R13, R4, R10, R15 ;  /* 0x0000000a040d7224 */ /* 0x000fe200078e020f */
[----:B------:R-:W-:Y:S01]  /*0f10*/  LOP3.LUT R232, R0, 0x6e, RZ, 0xfc, !PT ;  /* 0x0000006e00e87812 */ /* 0x000fe200078efcff */
[----:B------:R-:W-:Y:S01]  /*0f20*/  IMAD.MOV R15, RZ, RZ, -R6 ;  /* 0x000000ffff0f7224 */ /* 0x000fe200078e0a06 */
[----:B------:R-:W-:Y:S01]  /*0f30*/  IABS R19, R14 ;  /* 0x0000000e00137213 */ /* 0x000fe20000000000 */
[--C-:B------:R-:W-:Y:S01]  /*0f40*/  @!P0 IMAD.IADD R5, R5, 0x1, -R4.reuse ;  /* 0x0000000105058824 */ /* 0x100fe200078e0a04 */
[----:B------:R-:W-:Y:S01]  /*0f50*/  ISETP.GE.AND P0, PT, R16, RZ, PT ;  /* 0x000000ff1000720c */ /* 0x000fe20003f06270 */
[----:B------:R-:W-:Y:S01]  /*0f60*/  @!P6 IMAD.IADD R9, R9, 0x1, -R4 ;  /* 0x000000010909e824 */ /* 0x000fe200078e0a04 */
[C---:B------:R-:W-:Y:S01]  /*0f70*/  ISETP.GT.U32.AND P6, PT, R4.reuse, R11, PT ;  /* 0x0000000b0400720c */ /* 0x040fe20003fc4070 */
[----:B------:R-:W-:Y:S01]  /*0f80*/  IMAD R15, R4, R15, R17 ;  /* 0x0000000f040f7224 */ /* 0x000fe200078e0211 */
[----:B------:R-:W-:Y:S01]  /*0f90*/  LOP3.LUT R102, R0, 0x6c, RZ, 0xfc, !PT ;  /* 0x0000006c00667812 */ /* 0x000fe200078efcff */
[----:B------:R-:W-:Y:S01]  /*0fa0*/  @!P1 IMAD.MOV R5, RZ, RZ, -R5 ;  /* 0x000000ffff059224 */ /* 0x000fe200078e0a05 */
[----:B------:R-:W-:Y:S01]  /*0fb0*/  ISETP.GT.U32.AND P1, PT, R4, R13, PT ;  /* 0x0000000d0400720c */ /* 0x000fe20003f24070 */
[----:B------:R-:W-:Y:S01]  /*0fc0*/  VIADD R16, R224, 0x18 ;  /* 0x00000018e0107836 */ /* 0x000fe20000000000 */
[----:B------:R-:W-:Y:S01]  /*0fd0*/  ISETP.GT.U32.AND P3, PT, R4, R9, PT ;  /* 0x000000090400720c */ /* 0x000fe20003f64070 */
[----:B------:R-:W-:Y:S01]  /*0fe0*/  IMAD.HI.U32 R6, R8, R19, RZ ;  /* 0x0000001308067227 */ /* 0x000fe200078e00ff */
[----:B------:R-:W-:-:S02]  /*0ff0*/  LOP3.LUT R230, R0, 0x6a, RZ, 0xfc, !PT ;  /* 0x0000006a00e67812 */ /* 0x000fc400078efcff */
[----:B------:R-:W-:Y:S01]  /*1000*/  IABS R10, R16 ;  /* 0x00000010000a7213 */ /* 0x000fe20000000000 */
[----:B------:R-:W-:Y:S01]  /*1010*/  @!P5 IMAD.IADD R7, R7, 0x1, -R4 ;  /* 0x000000010707d824 */ /* 0x000fe200078e0a04 */
[----:B------:R-:W-:Y:S01]  /*1020*/  ISETP.GT.U32.AND P5, PT, R4, R15, PT ;  /* 0x0000000f0400720c */ /* 0x000fe20003fa4070 */
[----:B------:R-:W-:Y:S01]  /*1030*/  IMAD.MOV R6, RZ, RZ, -R6 ;  /* 0x000000ffff067224 */ /* 0x000fe200078e0a06 */
[----:B------:R-:W-:Y:S01]  /*1040*/  LOP3.LUT R228, R0, 0x66, RZ, 0xfc, !PT ;  /* 0x0000006600e47812 */ /* 0x000fe200078efcff */
[----:B------:R-:W-:Y:S01]  /*1050*/  @!P6 IMAD.IADD R11, R11, 0x1, -R4 ;  /* 0x000000010b0be824 */ /* 0x000fe200078e0a04 */
[----:B------:R-:W-:Y:S01]  /*1060*/  ISETP.GE.AND P6, PT, R12, RZ, PT ;  /* 0x000000ff0c00720c */ /* 0x000fe20003fc6270 */
[----:B------:R-:W-:Y:S01]  /*1070*/  IMAD R17, R4, R6, R19 ;  /* 0x0000000604117224 */ /* 0x000fe200078e0213 */
[----:B------:R-:W-:Y:S01]  /*1080*/  LOP3.LUT R226, R0, 0x62, RZ, 0xfc, !PT ;  /* 0x0000006200e27812 */ /* 0x000fe200078efcff */
[----:B------:R-:W-:Y:S02]  /*1090*/  IMAD.MOV.U32 R19, RZ, RZ, R10 ;  /* 0x000000ffff137224 */ /* 0x000fe400078e000a */
[----:B------:R-:W-:-:S02]  /*10a0*/  VIADD R12, R224, 0x17 ;  /* 0x00000017e00c7836 */ /* 0x000fc40000000000 */
[----:B------:R-:W-:Y:S01]  /*10b0*/  @!P1 IMAD.IADD R13, R13, 0x1, -R4 ;  /* 0x000000010d0d9824 */ /* 0x000fe200078e0a04 */
[----:B------:R-:W-:Y:S01]  /*10c0*/  ISETP.GT.U32.AND P1, PT, R4, R11, PT ;  /* 0x0000000b0400720c */ /* 0x000fe20003f24070 */
[----:B------:R-:W-:Y:S01]  /*10d0*/  IMAD.HI.U32 R6, R8, R19, RZ ;  /* 0x0000001308067227 */ /* 0x000fe200078e00ff */
[----:B------:R-:W-:-:S03]  /*10e0*/  IABS R21, R12 ;  /* 0x0000000c00157213 */ /* 0x000fc60000000000 */
[----:B------:R-:W-:Y:S01]  /*10f0*/  @!P5 IMAD.IADD R15, R15, 0x1, -R4 ;  /* 0x000000010f0fd824 */ /* 0x000fe200078e0a04 */
[C---:B------:R-:W-:Y:S01]  /*1100*/  ISETP.GT.U32.AND P5, PT, R4.reuse, R13, PT ;  /* 0x0000000d0400720c */ /* 0x040fe20003fa4070 */
[----:B------:R-:W-:Y:S02]  /*1110*/  IMAD.MOV R6, RZ, RZ, -R6 ;  /* 0x000000ffff067224 */ /* 0x000fe400078e0a06 */
[----:B------:R-:W-:Y:S01]  /*1120*/  @!P2 IMAD.MOV R7, RZ, RZ, -R7 ;  /* 0x000000ffff07a224 */ /* 0x000fe200078e0a07 */
[----:B------:R-:W-:Y:S01]  /*1130*/  ISETP.GT.U32.AND P2, PT, R4, R15, PT ;  /* 0x0000000f0400720c */ /* 0x000fe20003f44070 */
[----:B------:R-:W-:Y:S01]  /*1140*/  @!P3 IMAD.IADD R9, R9, 0x1, -R4 ;  /* 0x000000010909b824 */ /* 0x000fe200078e0a04 */
[----:B------:R-:W-:Y:S01]  /*1150*/  ISETP.GE.AND P3, PT, R18, RZ, PT ;  /* 0x000000ff1200720c */ /* 0x000fe20003f66270 */
[----:B------:R-:W-:Y:S02]  /*1160*/  IMAD R19, R4, R6, R19 ;  /* 0x0000000604137224 */ /* 0x000fe400078e0213 */
[----:B------:R-:W-:-:S04]  /*1170*/  IMAD.HI.U32 R6, R8, R21, RZ ;  /* 0x0000001508067227 */ /* 0x000fc800078e00ff */
[----:B------:R-:W-:Y:S02]  /*1180*/  IMAD.MOV R10, RZ, RZ, -R6 ;  /* 0x000000ffff0a7224 */ /* 0x000fe400078e0a06 */
[--C-:B------:R-:W-:Y:S01]  /*1190*/  @!P5 IMAD.IADD R13, R13, 0x1, -R4.reuse ;  /* 0x000000010d0dd824 */ /* 0x100fe200078e0a04 */
[----:B------:R-:W-:Y:S01]  /*11a0*/  ISETP.GE.AND P5, PT, R16, RZ, PT ;  /* 0x000000ff1000720c */ /* 0x000fe20003fa6270 */
[C---:B------:R-:W-:Y:S02]  /*11b0*/  IMAD R21, R4.reuse, R10, R21 ;  /* 0x0000000a04157224 */ /* 0x040fe400078e0215 */
[--C-:B------:R-:W-:Y:S01]  /*11c0*/  @!P2 IMAD.IADD R15, R15, 0x1, -R4.reuse ;  /* 0x000000010f0fa824 */ /* 0x100fe200078e0a04 */
[C---:B------:R-:W-:Y:S01]  /*11d0*/  ISETP.GT.U32.AND P2, PT, R4.reuse, R19, PT ;  /* 0x000000130400720c */ /* 0x040fe20003f44070 */
[----:B------:R-:W-:Y:S01]  /*11e0*/  @!P3 IMAD.MOV R13, RZ, RZ, -R13 ;  /* 0x000000ffff0db224 */ /* 0x000fe200078e0a0d */
[C---:B------:R-:W-:Y:S01]  /*11f0*/  ISETP.GT.U32.AND P3, PT, R4.reuse, R21, PT ;  /* 0x000000150400720c */ /* 0x040fe20003f64070 */
[----:B------:R-:W-:Y:S01]  /*1200*/  @!P4 IMAD.MOV R9, RZ, RZ, -R9 ;  /* 0x000000ffff09c224 */ /* 0x000fe200078e0a09 */
[----:B------:R-:W-:Y:S01]  /*1210*/  ISETP.GT.U32.AND P4, PT, R4, R17, PT ;  /* 0x000000110400720c */ /* 0x000fe20003f84070 */
[----:B------:R-:W-:Y:S01]  /*1220*/  @!P1 IMAD.IADD R11, R11, 0x1, -R4 ;  /* 0x000000010b0b9824 */ /* 0x000fe200078e0a04 */
[----:B------:R-:W-:Y:S01]  /*1230*/  ISETP.GE.AND P1, PT, R14, RZ, PT ;  /* 0x000000ff0e00720c */ /* 0x000fe20003f26270 */
[----:B------:R-:W-:-:S02]  /*1240*/  VIADD R18, R224, 0x16 ;  /* 0x00000016e0127836 */ /* 0x000fc40000000000 */
[----:B------:R-:W-:Y:S02]  /*1250*/  VIADD R14, R224, 0x14 ;  /* 0x00000014e00e7836 */ /* 0x000fe40000000000 */
[----:B------:R-:W-:Y:S01]  /*1260*/  @!P6 IMAD.MOV R15, RZ, RZ, -R15 ;  /* 0x000000ffff0fe224 */ /* 0x000fe200078e0a0f */
[----:B------:R-:W-:Y:S01]  /*1270*/  IABS R23, R18 ;  /* 0x0000001200177213 */ /* 0x000fe20000000000 */
[--C-:B------:R-:W-:Y:S01]  /*1280*/  @!P2 IMAD.IADD R19, R19, 0x1, -R4.reuse ;  /* 0x000000011313a824 */ /* 0x100fe200078e0a04 */
[----:B------:R-:W-:Y:S01]  /*1290*/  IABS R27, R14 ;  /* 0x0000000e001b7213 */ /* 0x000fe20000000000 */
[----:B------:R-:W-:Y:S02]  /*12a0*/  @!P3 IMAD.IADD R21, R21, 0x1, -R4 ;  /* 0x000000011515b824 */ /* 0x000fe400078e0a04 */
[----:B------:R-:W-:Y:S01]  /*12b0*/  IMAD.HI.U32 R6, R8, R23, RZ ;  /* 0x0000001708067227 */ /* 0x000fe200078e00ff */
[C---:B------:R-:W-:Y:S02]  /*12c0*/  ISETP.GT.U32.AND P2, PT, R4.reuse, R19, PT ;  /* 0x000000130400720c */ /* 0x040fe40003f44070 */
[----:B------:R-:W-:Y:S01]  /*12d0*/  ISETP.GT.U32.AND P3, PT, R4, R21, PT ;  /* 0x000000150400720c */ /* 0x000fe20003f64070 */
[----:B------:R-:W-:-:S04]  /*12e0*/  IMAD.HI.U32 R10, R8, R27, RZ ;  /* 0x0000001b080a7227 */ /* 0x000fc800078e00ff */
[----:B------:R-:W-:Y:S01]  /*12f0*/  @!P4 IMAD.IADD R17, R17, 0x1, -R4 ;  /* 0x000000011111c824 */ /* 0x000fe200078e0a04 */
[----:B------:R-:W-:Y:S01]  /*1300*/  ISETP.GE.AND P4, PT, R12, RZ, PT ;  /* 0x000000ff0c00720c */ /* 0x000fe20003f86270 */
[----:B------:R-:W-:Y:S02]  /*1310*/  IMAD.MOV R6, RZ, RZ, -R6 ;  /* 0x000000ffff067224 */ /* 0x000fe400078e0a06 */
[----:B------:R-:W-:Y:S02]  /*1320*/  VIADD R12, R224, 0x15 ;  /* 0x00000015e00c7836 */ /* 0x000fe40000000000 */
[----:B------:R-:W-:Y:S02]  /*1330*/  IMAD.MOV R10, RZ, RZ, -R10 ;  /* 0x000000ffff0a7224 */ /* 0x000fe400078e0a0a */
[C---:B------:R-:W-:Y:S01]  /*1340*/  IMAD R23, R4.reuse, R6, R23 ;  /* 0x0000000604177224 */ /* 0x040fe200078e0217 */
[----:B------:R-:W-:Y:S01]  /*1350*/  IABS R25, R12 ;  /* 0x0000000c00197213 */ /* 0x000fe20000000000 */
[----:B------:R-:W-:-:S02]  /*1360*/  IMAD R27, R4, R10, R27 ;  /* 0x0000000a041b7224 */ /* 0x000fc400078e021b */
[--C-:B------:R-:W-:Y:S01]  /*1370*/  @!P2 IMAD.IADD R19, R19, 0x1, -R4.reuse ;  /* 0x000000011313a824 */ /* 0x100fe200078e0a04 */
[----:B------:R-:W-:Y:S01]  /*1380*/  ISETP.GT.U32.AND P6, PT, R4, R23, PT ;  /* 0x000000170400720c */ /* 0x000fe20003fc4070 */
[----:B------:R-:W-:Y:S01]  /*1390*/  @!P3 IMAD.IADD R21, R21, 0x1, -R4 ;  /* 0x000000011515b824 */ /* 0x000fe200078e0a04 */
[----:B------:R-:W-:Y:S01]  /*13a0*/  ISETP.GE.AND P2, PT, R12, RZ, PT ;  /* 0x000000ff0c00720c */ /* 0x000fe20003f46270 */
[----:B------:R-:W-:Y:S01]  /*13b0*/  VIADD R12, R224, 0x13 ;  /* 0x00000013e00c7836 */ /* 0x000fe20000000000 */
[----:B------:R-:W-:Y:S01]  /*13c0*/  ISETP.GT.U32.AND P3, PT, R4, R27, PT ;  /* 0x0000001b0400720c */ /* 0x000fe20003f64070 */
[----:B------:R-:W-:-:S03]  /*13d0*/  IMAD.HI.U32 R6, R8, R25, RZ ;  /* 0x0000001908067227 */ /* 0x000fc600078e00ff */
[----:B------:R-:W-:Y:S01]  /*13e0*/  IABS R29, R12 ;  /* 0x0000000c001d7213 */ /* 0x000fe20000000000 */
[----:B------:R-:W-:Y:S02]  /*13f0*/  IMAD.MOV R6, RZ, RZ, -R6 ;  /* 0x000000ffff067224 */ /* 0x000fe400078e0a06 */
[----:B------:R-:W-:Y:S01]  /*1400*/  @!P5 IMAD.MOV R19, RZ, RZ, -R19 ;  /* 0x000000ffff13d224 */ /* 0x000fe200078e0a13 */
[----:B------:R-:W-:Y:S01]  /*1410*/  ISETP.GE.AND P5, PT, R14, RZ, PT ;  /* 0x000000ff0e00720c */ /* 0x000fe20003fa6270 */
[----:B------:R-:W-:Y:S02]  /*1420*/  IMAD R25, R4, R6, R25 ;  /* 0x0000000604197224 */ /* 0x000fe400078e0219 */
[----:B------:R-:W-:Y:S02]  /*1430*/  VIADD R14, R224, 0x11 ;  /* 0x00000011e00e7836 */ /* 0x000fe40000000000 */
[----:B------:R-:W-:-:S03]  /*1440*/  IMAD.HI.U32 R6, R8, R29, RZ ;  /* 0x0000001d08067227 */ /* 0x000fc600078e00ff */
[----:B------:R-:W-:Y:S01]  /*1450*/  IABS R33, R14 ;  /* 0x0000000e00217213 */ /* 0x000fe20000000000 */
[----:B------:R-:W-:Y:S01]  /*1460*/  @!P0 IMAD.MOV R11, RZ, RZ, -R11 ;  /* 0x000000ffff0b8224 */ /* 0x000fe200078e0a0b */
[C---:B------:R-:W-:Y:S01]  /*1470*/  ISETP.GT.U32.AND P0, PT, R4.reuse, R17, PT ;  /* 0x000000110400720c */ /* 0x040fe20003f04070 */
[--C-:B------:R-:W-:Y:S02]  /*1480*/  @!P6 IMAD.IADD R23, R23, 0x1, -R4.reuse ;  /* 0x000000011717e824 */ /* 0x100fe400078e0a04 */
[----:B------:R-:W-:Y:S02]  /*1490*/  @!P3 IMAD.IADD R27, R27, 0x1, -R4 ;  /* 0x000000011b1bb824 */ /* 0x000fe400078e0a04 */
[----:B------:R-:W-:Y:S01]  /*14a0*/  IMAD.MOV R6, RZ, RZ, -R6 ;  /* 0x000000ffff067224 */ /* 0x000fe200078e0a06 */
[----:B------:R-:W-:Y:S01]  /*14b0*/  ISETP.GT.U32.AND P6, PT, R4, R23, PT ;  /* 0x000000170400720c */ /* 0x000fe20003fc4070 */
[----:B------:R-:W-:Y:S01]  /*14c0*/  VIADD R16, R224, 0x12 ;  /* 0x00000012e0107836 */ /* 0x000fe20000000000 */
[C---:B------:R-:W-:Y:S01]  /*14d0*/  ISETP.GT.U32.AND P3, PT, R4.reuse, R27, PT ;  /* 0x0000001b0400720c */ /* 0x040fe20003f64070 */
[----:B------:R-:W-:-:S02]  /*14e0*/  IMAD R29, R4, R6, R29 ;  /* 0x00000006041d7224 */ /* 0x000fc400078e021d */
[----:B------:R-:W-:Y:S01]  /*14f0*/  IMAD.HI.U32 R6, R8, R33, RZ ;  /* 0x0000002108067227 */ /* 0x000fe200078e00ff */
[----:B------:R-:W-:-:S03]  /*1500*/  IABS R31, R16 ;  /* 0x00000010001f7213 */ /* 0x000fc60000000000 */
[----:B------:R-:W-:Y:S02]  /*1510*/  IMAD.MOV R6, RZ, RZ, -R6 ;  /* 0x000000ffff067224 */ /* 0x000fe400078e0a06 */
[--C-:B------:R-:W-:Y:S01]  /*1520*/  @!P0 IMAD.IADD R17, R17, 0x1, -R4.reuse ;  /* 0x0000000111118824 */ /* 0x100fe200078e0a04 */
[----:B------:R-:W-:Y:S01]  /*1530*/  ISETP.GE.AND P0, PT, R18, RZ, PT ;  /* 0x000000ff1200720c */ /* 0x000fe20003f06270 */
[----:B------:R-:W-:Y:S02]  /*1540*/  IMAD R33, R4, R6, R33 ;  /* 0x0000000604217224 */ /* 0x000fe400078e0221 */
[--C-:B------:R-:W-:Y:S01]  /*1550*/  @!P6 IMAD.IADD R23, R23, 0x1, -R4.reuse ;  /* 0x000000011717e824 */ /* 0x100fe200078e0a04 */
[----:B------:R-:W-:Y:S01]  /*1560*/  ISETP.GE.AND P6, PT, R12, RZ, PT ;  /* 0x000000ff0c00720c */ /* 0x000fe20003fc6270 */
[----:B------:R-:W-:Y:S01]  /*1570*/  @!P3 IMAD.IADD R27, R27, 0x1, -R4 ;  /* 0x000000011b1bb824 */ /* 0x000fe200078e0a04 */
[----:B------:R-:W-:Y:S01]  /*1580*/  ISETP.GT.U32.AND P3, PT, R4, R33, PT ;  /* 0x000000210400720c */ /* 0x000fe20003f64070 */
[----:B------:R-:W-:-:S02]  /*1590*/  VIADD R12, R224, 0x10 ;  /* 0x00000010e00c7836 */ /* 0x000fc40000000000 */
[----:B------:R-:W-:Y:S01]  /*15a0*/  @!P1 IMAD.MOV R17, RZ, RZ, -R17 ;  /* 0x000000ffff119224 */ /* 0x000fe200078e0a11 */
[----:B------:R-:W-:Y:S01]  /*15b0*/  ISETP.GT.U32.AND P1, PT, R4, R25, PT ;  /* 0x000000190400720c */ /* 0x000fe20003f24070 */
[----:B------:R-:W-:Y:S01]  /*15c0*/  IMAD.HI.U32 R10, R8, R31, RZ ;  /* 0x0000001f080a7227 */ /* 0x000fe200078e00ff */
[----:B------:R-:W-:-:S03]  /*15d0*/  IABS R35, R12 ;  /* 0x0000000c00237213 */ /* 0x000fc60000000000 */
[----:B------:R-:W-:Y:S01]  /*15e0*/  @!P0 IMAD.MOV R23, RZ, RZ, -R23 ;  /* 0x000000ffff178224 */ /* 0x000fe200078e0a17 */
[----:B------:R-:W-:Y:S01]  /*15f0*/  ISETP.GE.AND P0, PT, R16, RZ, PT ;  /* 0x000000ff1000720c */ /* 0x000fe20003f06270 */
[----:B------:R-:W-:Y:S02]  /*1600*/  VIADD R16, R224, 0xf ;  /* 0x0000000fe0107836 */ /* 0x000fe40000000000 */
[----:B------:R-:W-:-:S03]  /*1610*/  IMAD.HI.U32 R6, R8, R35, RZ ;  /* 0x0000002308067227 */ /* 0x000fc600078e00ff */
[----:B------:R-:W-:Y:S01]  /*1620*/  IABS R37, R16 ;  /* 0x0000001000257213 */ /* 0x000fe20000000000 */
[----:B------:R-:W-:Y:S02]  /*1630*/  @!P3 IMAD.IADD R33, R33, 0x1, -R4 ;  /* 0x000000012121b824 */ /* 0x000fe400078e0a04 */
[----:B------:R-:W-:Y:S02]  /*1640*/  IMAD.MOV R6, RZ, RZ, -R6 ;  /* 0x000000ffff067224 */ /* 0x000fe400078e0a06 */
[----:B------:R-:W-:Y:S01]  /*1650*/  @!P1 IMAD.IADD R25, R25, 0x1, -R4 ;  /* 0x0000000119199824 */ /* 0x000fe200078e0a04 */
[C---:B------:R-:W-:Y:S01]  /*1660*/  ISETP.GT.U32.AND P3, PT, R4.reuse, R33, PT ;  /* 0x000000210400720c */ /* 0x040fe20003f64070 */
[----:B------:R-:W-:Y:S02]  /*1670*/  IMAD R35, R4, R6, R35 ;  /* 0x0000000604237224 */ /* 0x000fe400078e0223 */
[----:B------:R-:W-:Y:S01]  /*1680*/  IMAD.HI.U32 R6, R8, R37, RZ ;  /* 0x0000002508067227 */ /* 0x000fe200078e00ff */
[----:B------:R-:W-:-:S03]  /*1690*/  ISETP.GT.U32.AND P1, PT, R4, R25, PT ;  /* 0x000000190400720c */ /* 0x000fc60003f24070 */
[----:B------:R-:W-:Y:S02]  /*16a0*/  IMAD.MOV R6, RZ, RZ, -R6 ;  /* 0x000000ffff067224 */ /* 0x000fe400078e0a06 */
[----:B------:R-:W-:Y:S02]  /*16b0*/  IMAD.MOV R10, RZ, RZ, -R10 ;  /* 0x000000ffff0a7224 */ /* 0x000fe400078e0a0a */
[C---:B------:R-:W-:Y:S02]  /*16c0*/  IMAD R37, R4.reuse, R6, R37 ;  /* 0x0000000604257224 */ /* 0x040fe400078e0225 */
[----:B------:R-:W-:Y:S02]  /*16d0*/  @!P3 IMAD.IADD R33, R33, 0x1, -R4 ;  /* 0x000000012121b824 */ /* 0x000fe400078e0a04 */
[C---:B------:R-:W-:Y:S01]  /*16e0*/  IMAD R31, R4.reuse, R10, R31 ;  /* 0x0000000a041f7224 */ /* 0x040fe200078e021f */
[----:B------:R-:W-:Y:S01]  /*16f0*/  ISETP.GT.U32.AND P3, PT, R4, R37, PT ;  /* 0x000000250400720c */ /* 0x000fe20003f64070 */
[----:B------:R-:W-:-:S02]  /*1700*/  VIADD R18, R224, 0xe ;  /* 0x0000000ee0127836 */ /* 0x000fc40000000000 */
[----:B------:R-:W-:Y:S01]  /*1710*/  @!P1 IMAD.IADD R25, R25, 0x1, -R4 ;  /* 0x0000000119199824 */ /* 0x000fe200078e0a04 */
[C---:B------:R-:W-:Y:S01]  /*1720*/  ISETP.GT.U32.AND P1, PT, R4.reuse, R31, PT ;  /* 0x0000001f0400720c */ /* 0x040fe20003f24070 */
[----:B------:R-:W-:Y:S01]  /*1730*/  @!P4 IMAD.MOV R21, RZ, RZ, -R21 ;  /* 0x000000ffff15c224 */ /* 0x000fe200078e0a15 */
[----:B------:R-:W-:Y:S01]  /*1740*/  IABS R39, R18 ;  /* 0x0000001200277213 */ /* 0x000fe20000000000 */
[----:B------:R-:W-:Y:S01]  /*1750*/  @!P2 IMAD.MOV R25, RZ, RZ, -R25 ;  /* 0x000000ffff19a224 */ /* 0x000fe200078e0a19 */
[----:B------:R-:W-:Y:S01]  /*1760*/  ISETP.GT.U32.AND P4, PT, R4, R29, PT ;  /* 0x0000001d0400720c */ /* 0x000fe20003f84070 */
[----:B------:R-:W-:Y:S02]  /*1770*/  VIADD R6, R224, 0xd ;  /* 0x0000000de0067836 */ /* 0x000fe40000000000 */
[----:B------:R-:W-:-:S03]  /*1780*/  IMAD.HI.U32 R10, R8, R39, RZ ;  /* 0x00000027080a7227 */ /* 0x000fc600078e00ff */
[----:B------:R-:W-:Y:S01]  /*1790*/  IABS R41, R6 ;  /* 0x0000000600297213 */ /* 0x000fe20000000000 */
[----:B------:R-:W-:Y:S02]  /*17a0*/  @!P3 IMAD.IADD R37, R37, 0x1, -R4 ;  /* 0x000000012525b824 */ /* 0x000fe400078e0a04 */
[----:B------:R-:W-:Y:S02]  /*17b0*/  IMAD.MOV R10, RZ, RZ, -R10 ;  /* 0x000000ffff0a7224 */ /* 0x000fe400078e0a0a */
[--C-:B------:R-:W-:Y:S01]  /*17c0*/  @!P1 IMAD.IADD R31, R31, 0x1, -R4.reuse ;  /* 0x000000011f1f9824 */ /* 0x100fe200078e0a04 */
[C---:B------:R-:W-:Y:S01]  /*17d0*/  ISETP.GT.U32.AND P3, PT, R4.reuse, R37, PT ;  /* 0x000000250400720c */ /* 0x040fe20003f64070 */
[----:B------:R-:W-:Y:S01]  /*17e0*/  IMAD R39, R4, R10, R39 ;  /* 0x0000000a04277224 */ /* 0x000fe200078e0227 */
[----:B------:R-:W-:Y:S01]  /*17f0*/  ISETP.GE.AND P1, PT, R14, RZ, PT ;  /* 0x000000ff0e00720c */ /* 0x000fe20003f26270 */
[----:B------:R-:W-:Y:S01]  /*1800*/  @!P4 IMAD.IADD R29, R29, 0x1, -R4 ;  /* 0x000000011d1dc824 */ /* 0x000fe200078e0a04 */
[----:B------:R-:W-:Y:S01]  /*1810*/  ISETP.GT.U32.AND P2, PT, R4, R31, PT ;  /* 0x0000001f0400720c */ /* 0x000fe20003f44070 */
[----:B------:R-:W-:-:S02]  /*1820*/  VIADD R10, R224, 0xc ;  /* 0x0000000ce00a7836 */ /* 0x000fc40000000000 */
[----:B------:R-:W-:Y:S01]  /*1830*/  @!P5 IMAD.MOV R27, RZ, RZ, -R27 ;  /* 0x000000ffff1bd224 */ /* 0x000fe200078e0a1b */
[----:B------:R-:W-:Y:S01]  /*1840*/  ISETP.GT.U32.AND P4, PT, R4, R29, PT ;  /* 0x0000001d0400720c */ /* 0x000fe20003f84070 */
[----:B------:R-:W-:Y:S01]  /*1850*/  IMAD R3, R3, UR4, RZ ;  /* 0x0000000403037c24 */ /* 0x000fe2000f8e02ff */
[----:B------:R-:W-:Y:S02]  /*1860*/  IABS R45, R10 ;  /* 0x0000000a002d7213 */ /* 0x000fe40000000000 */
[----:B------:R-:W-:Y:S01]  /*1870*/  ISETP.GE.AND P5, PT, R12, RZ, PT ;  /* 0x000000ff0c00720c */ /* 0x000fe20003fa6270 */
[--C-:B------:R-:W-:Y:S01]  /*1880*/  @!P3 IMAD.IADD R37, R37, 0x1, -R4.reuse ;  /* 0x000000012525b824 */ /* 0x100fe200078e0a04 */
[----:B------:R-:W-:Y:S01]  /*1890*/  ISETP.GT.U32.AND P3, PT, R4, R39, PT ;  /* 0x000000270400720c */ /* 0x000fe20003f64070 */
[----:B------:R-:W-:Y:S01]  /*18a0*/  @!P1 IMAD.MOV R33, RZ, RZ, -R33 ;  /* 0x000000ffff219224 */ /* 0x000fe200078e0a21 */
[----:B------:R-:W-:Y:S01]  /*18b0*/  ISETP.GE.AND P1, PT, R10, RZ, PT ;  /* 0x000000ff0a00720c */ /* 0x000fe20003f26270 */
[----:B------:R-:W-:Y:S01]  /*18c0*/  @!P2 IMAD.IADD R31, R31, 0x1, -R4 ;  /* 0x000000011f1fa824 */ /* 0x000fe200078e0a04 */
[----:B------:R-:W-:Y:S01]  /*18d0*/  ISETP.GE.AND P2, PT, R18, RZ, PT ;  /* 0x000000ff1200720c */ /* 0x000fe20003f46270 */
[----:B------:R-:W-:-:S04]  /*18e0*/  IMAD.HI.U32 R10, R8, R45, RZ ;  /* 0x0000002d080a7227 */ /* 0x000fc800078e00ff */
[----:B------:R-:W-:Y:S01]  /*18f0*/  @!P0 IMAD.MOV R31, RZ, RZ, -R31 ;  /* 0x000000ffff1f8224 */ /* 0x000fe200078e0a1f */
[----:B------:R-:W-:Y:S01]  /*1900*/  ISETP.GE.AND P0, PT, R6, RZ, PT ;  /* 0x000000ff0600720c */ /* 0x000fe20003f06270 */
[----:B------:R-:W-:-:S04]  /*1910*/  IMAD.HI.U32 R6, R8, R41, RZ ;  /* 0x0000002908067227 */ /* 0x000fc800078e00ff */
[--C-:B------:R-:W-:Y:S02]  /*1920*/  @!P3 IMAD.IADD R39, R39, 0x1, -R4.reuse ;  /* 0x000000012727b824 */ /* 0x100fe400078e0a04 */
[----:B------:R-:W-:Y:S01]  /*1930*/  @!P4 IMAD.IADD R29, R29, 0x1, -R4 ;  /* 0x000000011d1dc824 */ /* 0x000fe200078e0a04 */
[C---:B------:R-:W-:Y:S01]  /*1940*/  ISETP.GT.U32.AND P4, PT, R4.reuse, R35, PT ;  /* 0x000000230400720c */ /* 0x040fe20003f84070 */
[----:B------:R-:W-:Y:S01]  /*1950*/  IMAD.MOV R6, RZ, RZ, -R6 ;  /* 0x000000ffff067224 */ /* 0x000fe200078e0a06 */
[C---:B------:R-:W-:Y:S01]  /*1960*/  ISETP.GT.U32.AND P3, PT, R4.reuse, R39, PT ;  /* 0x000000270400720c */ /* 0x040fe20003f64070 */
[----:B------:R-:W-:Y:S02]  /*1970*/  IMAD.MOV R10, RZ, RZ, -R10 ;  /* 0x000000ffff0a7224 */ /* 0x000fe400078e0a0a */
[C---:B------:R-:W-:Y:S02]  /*1980*/  IMAD R41, R4.reuse, R6, R41 ;  /* 0x0000000604297224 */ /* 0x040fe400078e0229 */
[----:B------:R-:W-:-:S02]  /*1990*/  IMAD R45, R4, R10, R45 ;  /* 0x0000000a042d7224 */ /* 0x000fc400078e022d */
[----:B------:R-:W-:Y:S01]  /*19a0*/  @!P6 IMAD.MOV R29, RZ, RZ, -R29 ;  /* 0x000000ffff1de224 */ /* 0x000fe200078e0a1d */
[----:B------:R-:W-:Y:S01]  /*19b0*/  ISETP.GE.AND P6, PT, R16, RZ, PT ;  /* 0x000000ff1000720c */ /* 0x000fe20003fc6270 */
[----:B------:R-:W-:Y:S02]  /*19c0*/  VIADD R12, R224, 0xb ;  /* 0x0000000be00c7836 */ /* 0x000fe40000000000 */
[--C-:B------:R-:W-:Y:S02]  /*19d0*/  @!P4 IMAD.IADD R35, R35, 0x1, -R4.reuse ;  /* 0x000000012323c824 */ /* 0x100fe400078e0a04 */
[----:B------:R-:W-:Y:S01]  /*19e0*/  @!P3 IMAD.IADD R39, R39, 0x1, -R4 ;  /* 0x000000012727b824 */ /* 0x000fe200078e0a04 */
[----:B------:R-:W-:Y:S01]  /*19f0*/  ISETP.GT.U32.AND P3, PT, R4, R41, PT ;  /* 0x000000290400720c */ /* 0x000fe20003f64070 */
[----:B------:R-:W-:Y:S01]  /*1a00*/  IMAD.HI.U32 R16, R8, R51, RZ ;  /* 0x0000003308107227 */ /* 0x000fe200078e00ff */
[----:B------:R-:W-:Y:S02]  /*1a10*/  ISETP.GT.U32.AND P4, PT, R4, R35, PT ;  /* 0x000000230400720c */ /* 0x000fe40003f84070 */
[----:B------:R-:W-:Y:S01]  /*1a20*/  IABS R47, R12 ;  /* 0x0000000c002f7213 */ /* 0x000fe20000000000 */
[----:B------:R-:W-:-:S02]  /*1a30*/  VIADD R18, R224, 0xa ;  /* 0x0000000ae0127836 */ /* 0x000fc40000000000 */
[----:B------:R-:W-:Y:S02]  /*1a40*/  IMAD.MOV R16, RZ, RZ, -R16 ;  /* 0x000000ffff107224 */ /* 0x000fe400078e0a10 */
[----:B------:R-:W-:Y:S01]  /*1a50*/  @!P6 IMAD.MOV R37, RZ, RZ, -R37 ;  /* 0x000000ffff25e224 */ /* 0x000fe200078e0a25 */
[----:B------:R-:W-:Y:S01]  /*1a60*/  IABS R49, R18 ;  /* 0x0000001200317213 */ /* 0x000fe20000000000 */
[C---:B------:R-:W-:Y:S02]  /*1a70*/  IMAD R51, R4.reuse, R16, R51 ;  /* 0x0000001004337224 */ /* 0x040fe400078e0233 */
[--C-:B------:R-:W-:Y:S01]  /*1a80*/  @!P3 IMAD.IADD R41, R41, 0x1, -R4.reuse ;  /* 0x000000012929b824 */ /* 0x100fe200078e0a04 */
[----:B------:R-:W-:Y:S01]  /*1a90*/  ISETP.GT.U32.AND P3, PT, R4, R45, PT ;  /* 0x0000002d0400720c */ /* 0x000fe20003f64070 */
[----:B------:R-:W-:Y:S01]  /*1aa0*/  @!P4 IMAD.IADD R35, R35, 0x1, -R4 ;  /* 0x000000012323c824 */ /* 0x000fe200078e0a04 */
[----:B------:R-:W-:Y:S01]  /*1ab0*/  ISETP.GE.AND P4, PT, R12, RZ, PT ;  /* 0x000000ff0c00720c */ /* 0x000fe20003f86270 */
[----:B------:R-:W-:-:S04]  /*1ac0*/  IMAD.HI.U32 R12, R8, R47, RZ ;  /* 0x0000002f080c7227 */ /* 0x000fc800078e00ff */
[----:B------:R-:W-:Y:S02]  /*1ad0*/  VIADD R16, R224, 0x8 ;  /* 0x00000008e0107836 */ /* 0x000fe40000000000 */
[----:B------:R-:W-:Y:S02]  /*1ae0*/  IMAD.MOV R12, RZ, RZ, -R12 ;  /* 0x000000ffff0c7224 */ /* 0x000fe400078e0a0c */
[----:B------:R-:W-:Y:S01]  /*1af0*/  IMAD.HI.U32 R14, R8, R49, RZ ;  /* 0x00000031080e7227 */ /* 0x000fe200078e00ff */
[----:B------:R-:W-:-:S03]  /*1b00*/  IABS R53, R16 ;  /* 0x0000001000357213 */ /* 0x000fc60000000000 */
[----:B------:R-:W-:Y:S02]  /*1b10*/  @!P3 IMAD.IADD R45, R45, 0x1, -R4 ;  /* 0x000000012d2db824 */ /* 0x000fe400078e0a04 */
[C---:B------:R-:W-:Y:S02]  /*1b20*/  IMAD R47, R4.reuse, R12, R47 ;  /* 0x0000000c042f7224 */ /* 0x040fe400078e022f */
[----:B------:R-:W-:Y:S01]  /*1b30*/  IMAD.MOV R14, RZ, RZ, -R14 ;  /* 0x000000ffff0e7224 */ /* 0x000fe200078e0a0e */
[----:B------:R-:W-:Y:S01]  /*1b40*/  ISETP.GT.U32.AND P3, PT, R4, R45, PT ;  /* 0x0000002d0400720c */ /* 0x000fe20003f64070 */
[----:B------:R-:W-:Y:S01]  /*1b50*/  IMAD.HI.U32 R6, R8, R53, RZ ;  /* 0x0000003508067227 */ /* 0x000fe200078e00ff */
[----:B------:R-:W-:-:S03]  /*1b60*/  ISETP.GT.U32.AND P6, PT, R4, R47, PT ;  /* 0x0000002f0400720c */ /* 0x000fc60003fc4070 */
[----:B------:R-:W-:Y:S01]  /*1b70*/  @!P5 IMAD.MOV R35, RZ, RZ, -R35 ;  /* 0x000000ffff23d224 */ /* 0x000fe200078e0a23 */
[C---:B------:R-:W-:Y:S01]  /*1b80*/  ISETP.GT.U32.AND P5, PT, R4.reuse, R41, PT ;  /* 0x000000290400720c */ /* 0x040fe20003fa4070 */
[----:B------:R-:W-:Y:S02]  /*1b90*/  IMAD R49, R4, R14, R49 ;  /* 0x0000000e04317224 */ /* 0x000fe400078e0231 */
[----:B------:R-:W-:-:S04]  /*1ba0*/  IMAD.HI.U32 R10, R8, R55, RZ ;  /* 0x00000037080a7227 */ /* 0x000fc800078e00ff */
[----:B------:R-:W-:Y:S02]  /*1bb0*/  IMAD.MOV R14, RZ, RZ, -R6 ;  /* 0x000000ffff0e7224 */ /* 0x000fe400078e0a06 */
[----:B------:R-:W-:Y:S02]  /*1bc0*/  IMAD.MOV R10, RZ, RZ, -R10 ;  /* 0x000000ffff0a7224 */ /* 0x000fe400078e0a0a */
[C---:B------:R-:W-:Y:S02]  /*1bd0*/  IMAD R53, R4.reuse, R14, R53 ;  /* 0x0000000e04357224 */ /* 0x040fe400078e0235 */
[----:B------:R-:W-:Y:S01]  /*1be0*/  @!P2 IMAD.MOV R39, RZ, RZ, -R39 ;  /* 0x000000ffff27a224 */ /* 0x000fe200078e0a27 */
[C---:B------:R-:W-:Y:S01]  /*1bf0*/  ISETP.GT.U32.AND P2, PT, R4.reuse, R49, PT ;  /* 0x000000310400720c */ /* 0x040fe20003f44070 */
[C---:B------:R-:W-:Y:S02]  /*1c00*/  IMAD R55, R4.reuse, R10, R55 ;  /* 0x0000000a04377224 */ /* 0x040fe400078e0237 */
[----:B------:R-:W-:Y:S01]  /*1c10*/  @!P3 IMAD.IADD R45, R45, 0x1, -R4 ;  /* 0x000000012d2db824 */ /* 0x000fe200078e0a04 */
[----:B------:R-:W-:Y:S01]  /*1c20*/  ISETP.GT.U32.AND P3, PT, R4, R53, PT ;  /* 0x000000350400720c */ /* 0x000fe20003f64070 */
[----:B------:R-:W-:-:S04]  /*1c30*/  IMAD.HI.U32 R12, R8, R57, RZ ;  /* 0x00000039080c7227 */ /* 0x000fc800078e00ff */
[--C-:B------:R-:W-:Y:S01]  /*1c40*/  @!P5 IMAD.IADD R41, R41, 0x1, -R4.reuse ;  /* 0x000000012929d824 */ /* 0x100fe200078e0a04 */
[C---:B------:R-:W-:Y:S01]  /*1c50*/  ISETP.GT.U32.AND P5, PT, R4.reuse, R51, PT ;  /* 0x000000330400720c */ /* 0x040fe20003fa4070 */
[----:B------:R-:W-:Y:S01]  /*1c60*/  @!P6 IMAD.IADD R47, R47, 0x1, -R4 ;  /* 0x000000012f2fe824 */ /* 0x000fe200078e0a04 */
[----:B------:R-:W-:Y:S01]  /*1c70*/  ISETP.GT.U32.AND P6, PT, R4, R55, PT ;  /* 0x000000370400720c */ /* 0x000fe20003fc4070 */
[----:B------:R-:W-:Y:S02]  /*1c80*/  IMAD.MOV R12, RZ, RZ, -R12 ;  /* 0x000000ffff0c7224 */ /* 0x000fe400078e0a0c */
[----:B------:R-:W-:Y:S02]  /*1c90*/  VIADD R14, R224, 0x2 ;  /* 0x00000002e00e7836 */ /* 0x000fe40000000000 */
[----:B------:R-:W-:Y:S02]  /*1ca0*/  IMAD R57, R4, R12, R57 ;  /* 0x0000000c04397224 */ /* 0x000fe400078e0239 */
[----:B------:R-:W-:Y:S01]  /*1cb0*/  VIADD R12, R224, 0x3 ;  /* 0x00000003e00c7836 */ /* 0x000fe20000000000 */
[----:B------:R-:W-:Y:S01]  /*1cc0*/  IABS R65, R14 ;  /* 0x0000000e00417213 */ /* 0x000fe20000000000 */
[----:B------:R-:W-:-:S03]  /*1cd0*/  IMAD.HI.U32 R6, R8, R59, RZ ;  /* 0x0000003b08067227 */ /* 0x000fc600078e00ff */
[----:B------:R-:W-:Y:S01]  /*1ce0*/  IABS R63, R12 ;  /* 0x0000000c003f7213 */ /* 0x000fe20000000000 */
[----:B------:R-:W-:-:S04]  /*1cf0*/  IMAD.HI.U32 R10, R8, R61, RZ ;  /* 0x0000003d080a7227 */ /* 0x000fc800078e00ff */
[--C-:B------:R-:W-:Y:S01]  /*1d00*/  @!P2 IMAD.IADD R49, R49, 0x1, -R4.reuse ;  /* 0x000000013131a824 */ /* 0x100fe200078e0a04 */
[C---:B------:R-:W-:Y:S01]  /*1d10*/  ISETP.GT.U32.AND P2, PT, R4.reuse, R57, PT ;  /* 0x000000390400720c */ /* 0x040fe20003f44070 */
[----:B------:R-:W-:Y:S02]  /*1d20*/  @!P3 IMAD.IADD R53, R53, 0x1, -R4 ;  /* 0x000000013535b824 */ /* 0x000fe400078e0a04 */
[----:B------:R-:W-:Y:S01]  /*1d30*/  IMAD.MOV R6, RZ, RZ, -R6 ;  /* 0x000000ffff067224 */ /* 0x000fe200078e0a06 */
[C---:B------:R-:W-:Y:S01]  /*1d40*/  ISETP.GT.U32.AND P3, PT, R4.reuse, R49, PT ;  /* 0x000000310400720c */ /* 0x040fe20003f64070 */
[----:B------:R-:W-:Y:S02]  /*1d50*/  IMAD.MOV R10, RZ, RZ, -R10 ;  /* 0x000000ffff0a7224 */ /* 0x000fe400078e0a0a */
[--C-:B------:R-:W-:Y:S01]  /*1d60*/  @!P5 IMAD.IADD R51, R51, 0x1, -R4.reuse ;  /* 0x000000013333d824 */ /* 0x100fe200078e0a04 */
[C---:B------:R-:W-:Y:S01]  /*1d70*/  ISETP.GT.U32.AND P5, PT, R4.reuse, R47, PT ;  /* 0x0000002f0400720c */ /* 0x040fe20003fa4070 */
[----:B------:R-:W-:Y:S01]  /*1d80*/  @!P6 IMAD.IADD R55, R55, 0x1, -R4 ;  /* 0x000000013737e824 */ /* 0x000fe200078e0a04 */
[C---:B------:R-:W-:Y:S01]  /*1d90*/  ISETP.GT.U32.AND P6, PT, R4.reuse, R53, PT ;  /* 0x000000350400720c */ /* 0x040fe20003fc4070 */
[----:B------:R-:W-:-:S02]  /*1da0*/  IMAD R59, R4, R6, R59 ;  /* 0x00000006043b7224 */ /* 0x000fc400078e023b */
[----:B------:R-:W-:Y:S02]  /*1db0*/  IMAD R61, R4, R10, R61 ;  /* 0x0000000a043d7224 */ /* 0x000fe400078e023d */
[----:B------:R-:W-:-:S04]  /*1dc0*/  IMAD.HI.U32 R6, R8, R63, RZ ;  /* 0x0000003f08067227 */ /* 0x000fc800078e00ff */
[----:B------:R-:W-:-:S04]  /*1dd0*/  IMAD.HI.U32 R10, R8, R65, RZ ;  /* 0x00000041080a7227 */ /* 0x000fc800078e00ff */
[----:B------:R-:W-:Y:S02]  /*1de0*/  IMAD.MOV R6, RZ, RZ, -R6 ;  /* 0x000000ffff067224 */ /* 0x000fe400078e0a06 */
[----:B------:R-:W-:Y:S02]  /*1df0*/  IMAD.MOV R10, RZ, RZ, -R10 ;  /* 0x000000ffff0a7224 */ /* 0x000fe400078e0a0a */
[----:B------:R-:W-:Y:S01]  /*1e00*/  @!P0 IMAD.MOV R41, RZ, RZ, -R41 ;  /* 0x000000ffff298224 */ /* 0x000fe200078e0a29 */
[C---:B------:R-:W-:Y:S01]  /*1e10*/  ISETP.GT.U32.AND P0, PT, R4.reuse, R51, PT ;  /* 0x000000330400720c */ /* 0x040fe20003f04070 */
[----:B------:R-:W-:Y:S02]  /*1e20*/  @!P2 IMAD.IADD R57, R57, 0x1, -R4 ;  /* 0x000000013939a824 */ /* 0x000fe400078e0a04 */
[----:B------:R-:W-:Y:S01]  /*1e30*/  @!P1 IMAD.MOV R45, RZ, RZ, -R45 ;  /* 0x000000ffff2d9224 */ /* 0x000fe200078e0a2d */
[C---:B------:R-:W-:Y:S01]  /*1e40*/  ISETP.GT.U32.AND P1, PT, R4.reuse, R55, PT ;  /* 0x000000370400720c */ /* 0x040fe20003f24070 */
[C---:B------:R-:W-:Y:S01]  /*1e50*/  IMAD R63, R4.reuse, R6, R63 ;  /* 0x00000006043f7224 */ /* 0x040fe200078e023f */
[C---:B------:R-:W-:Y:S01]  /*1e60*/  ISETP.GT.U32.AND P2, PT, R4.reuse, R57, PT ;  /* 0x000000390400720c */ /* 0x040fe20003f44070 */
[----:B------:R-:W-:-:S02]  /*1e70*/  IMAD R65, R4, R10, R65 ;  /* 0x0000000a04417224 */ /* 0x000fc400078e0241 */
[----:B------:R-:W-:-:S04]  /*1e80*/  IMAD.HI.U32 R6, R8, R67, RZ ;  /* 0x0000004308067227 */ /* 0x000fc800078e00ff */
[--C-:B------:R-:W-:Y:S01]  /*1e90*/  @!P5 IMAD.IADD R47, R47, 0x1, -R4.reuse ;  /* 0x000000012f2fd824 */ /* 0x100fe200078e0a04 */
[C---:B------:R-:W-:Y:S01]  /*1ea0*/  ISETP.GT.U32.AND P5, PT, R4.reuse, R59, PT ;  /* 0x0000003b0400720c */ /* 0x040fe20003fa4070 */
[--C-:B------:R-:W-:Y:S01]  /*1eb0*/  @!P3 IMAD.IADD R49, R49, 0x1, -R4.reuse ;  /* 0x000000013131b824 */ /* 0x100fe200078e0a04 */
[C---:B------:R-:W-:Y:S01]  /*1ec0*/  ISETP.GT.U32.AND P3, PT, R4.reuse, R61, PT ;  /* 0x0000003d0400720c */ /* 0x040fe20003f64070 */
[----:B------:R-:W-:Y:S01]  /*1ed0*/  @!P6 IMAD.IADD R53, R53, 0x1, -R4 ;  /* 0x000000013535e824 */ /* 0x000fe200078e0a04 */
[----:B------:R-:W-:Y:S01]  /*1ee0*/  ISETP.GT.U32.AND P6, PT, R4, R65, PT ;  /* 0x000000410400720c */ /* 0x000fe20003fc4070 */
[----:B------:R-:W-:Y:S02]  /*1ef0*/  IMAD.MOV R6, RZ, RZ, -R6 ;  /* 0x000000ffff067224 */ /* 0x000fe400078e0a06 */
[----:B------:R-:W-:-:S04]  /*1f00*/  IMAD.HI.U32 R8, R8, R69, RZ ;  /* 0x0000004508087227 */ /* 0x000fc800078e00ff */
[C---:B------:R-:W-:Y:S01]  /*1f10*/  IMAD R67, R4.reuse, R6, R67 ;  /* 0x0000000604437224 */ /* 0x040fe200078e0243 */
[----:B------:R-:W-:Y:S01]  /*1f20*/  SHF.R.S32.HI R6, RZ, 0x1f, R225 ;  /* 0x0000001fff067819 */ /* 0x000fe200000114e1 */
[----:B------:R-:W-:Y:S02]  /*1f30*/  IMAD.MOV R8, RZ, RZ, -R8 ;  /* 0x000000ffff087224 */ /* 0x000fe400078e0a08 */
[--C-:B------:R-:W-:Y:S01]  /*1f40*/  @!P0 IMAD.IADD R51, R51, 0x1, -R4.reuse ;  /* 0x0000000133338824 */ /* 0x100fe200078e0a04 */
[C---:B------:R-:W-:Y:S01]  /*1f50*/  ISETP.GT.U32.AND P0, PT, R4.reuse, R63, PT ;  /* 0x0000003f0400720c */ /* 0x040fe20003f04070 */
[--C-:B------:R-:W-:Y:S01]  /*1f60*/  @!P1 IMAD.IADD R55, R55, 0x1, -R4.reuse ;  /* 0x0000000137379824 */ /* 0x100fe200078e0a04 */
[C---:B------:R-:W-:Y:S01]  /*1f70*/  ISETP.GT.U32.AND P1, PT, R4.reuse, R67, PT ;  /* 0x000000430400720c */ /* 0x040fe20003f24070 */
[----:B------:R-:W-:Y:S01]  /*1f80*/  IMAD R69, R4, R8, R69 ;  /* 0x0000000804457224 */ /* 0x000fe200078e0245 */
[----:B------:R-:W-:Y:S01]  /*1f90*/  LEA.HI R225, R6, R225, RZ, 0x7 ;  /* 0x000000e106e17211 */ /* 0x000fe200078f38ff */
[--C-:B------:R-:W-:Y:S01]  /*1fa0*/  @!P2 IMAD.IADD R57, R57, 0x1, -R4.reuse ;  /* 0x000000013939a824 */ /* 0x100fe200078e0a04 */
[----:B------:R-:W-:Y:S01]  /*1fb0*/  ISETP.GE.AND P2, PT, R18, RZ, PT ;  /* 0x000000ff1200720c */ /* 0x000fe20003f46270 */
[--C-:B------:R-:W-:Y:S01]  /*1fc0*/  @!P5 IMAD.IADD R59, R59, 0x1, -R4.reuse ;  /* 0x000000013b3bd824 */ /* 0x100fe200078e0a04 */
[----:B------:R-:W-:Y:S01]  /*1fd0*/  ISETP.GE.AND P5, PT, R20, RZ, PT ;  /* 0x000000ff1400720c */ /* 0x000fe20003fa6270 */
[--C-:B------:R-:W-:Y:S01]  /*1fe0*/  @!P3 IMAD.IADD R61, R61, 0x1, -R4.reuse ;  /* 0x000000013d3db824 */ /* 0x100fe200078e0a04 */
[----:B------:R-:W-:Y:S01]  /*1ff0*/  ISETP.GE.AND P3, PT, R16, RZ, PT ;  /* 0x000000ff1000720c */ /* 0x000fe20003f66270 */
[--C-:B------:R-:W-:Y:S01]  /*2000*/  @!P6 IMAD.IADD R65, R65, 0x1, -R4.reuse ;  /* 0x000000014141e824 */ /* 0x100fe200078e0a04 */
[----:B------:R-:W-:Y:S01]  /*2010*/  ISETP.GT.U32.AND P6, PT, R4, R69, PT ;  /* 0x000000450400720c */ /* 0x000fe20003fc4070 */
[--C-:B------:R-:W-:Y:S01]  /*2020*/  @!P0 IMAD.IADD R63, R63, 0x1, -R4.reuse ;  /* 0x000000013f3f8824 */ /* 0x100fe200078e0a04 */
[----:B------:R-:W-:Y:S01]  /*2030*/  ISETP.GE.AND P0, PT, R22, RZ, PT ;  /* 0x000000ff1600720c */ /* 0x000fe20003f06270 */
[--C-:B------:R-:W-:Y:S01]  /*2040*/  @!P1 IMAD.IADD R67, R67, 0x1, -R4.reuse ;  /* 0x0000000143439824 */ /* 0x100fe200078e0a04 */
[C---:B------:R-:W-:Y:S01]  /*2050*/  ISETP.GT.U32.AND P1, PT, R4.reuse, R59, PT ;  /* 0x0000003b0400720c */ /* 0x040fe20003f24070 */
[----:B------:R-:W-:Y:S01]  /*2060*/  @!P4 IMAD.MOV R47, RZ, RZ, -R47 ;  /* 0x000000ffff2fc224 */ /* 0x000fe200078e0a2f */
[C---:B------:R-:W-:Y:S01]  /*2070*/  ISETP.GT.U32.AND P4, PT, R4.reuse, R63, PT ;  /* 0x0000003f0400720c */ /* 0x040fe20003f84070 */
[----:B------:R-:W-:Y:S01]  /*2080*/  @!P2 IMAD.MOV R49, RZ, RZ, -R49 ;  /* 0x000000ffff31a224 */ /* 0x000fe200078e0a31 */
[C---:B------:R-:W-:Y:S01]  /*2090*/  ISETP.GT.U32.AND P2, PT, R4.reuse, R61, PT ;  /* 0x0000003d0400720c */ /* 0x040fe20003f44070 */
[----:B------:R-:W-:Y:S01]  /*20a0*/  @!P5 IMAD.MOV R51, RZ, RZ, -R51 ;  /* 0x000000ffff33d224 */ /* 0x000fe200078e0a33 */
[C---:B------:R-:W-:Y:S01]  /*20b0*/  ISETP.GT.U32.AND P5, PT, R4.reuse, R65, PT ;  /* 0x000000410400720c */ /* 0x040fe20003fa4070 */
[----:B------:R-:W-:Y:S01]  /*20c0*/  @!P3 IMAD.MOV R53, RZ, RZ, -R53 ;  /* 0x000000ffff35b224 */ /* 0x000fe200078e0a35 */
[----:B------:R-:W-:Y:S01]  /*20d0*/  ISETP.GT.U32.AND P3, PT, R4, R67, PT ;  /* 0x000000430400720c */ /* 0x000fe20003f64070 */
[--C-:B------:R-:W-:Y:S01]  /*20e0*/  @!P6 IMAD.IADD R69, R69, 0x1, -R4.reuse ;  /* 0x000000014545e824 */ /* 0x100fe200078e0a04 */
[----:B------:R-:W-:Y:S01]  /*20f0*/  ISETP.GE.AND P6, PT, R24, RZ, PT ;  /* 0x000000ff1800720c */ /* 0x000fe20003fc6270 */
[----:B------:R-:W-:Y:S01]  /*2100*/  @!P0 IMAD.MOV R55, RZ, RZ, -R55 ;  /* 0x000000ffff378224 */ /* 0x000fe200078e0a37 */
[----:B------:R-:W-:Y:S01]  /*2110*/  LOP3.LUT R6, RZ, R43, RZ, 0x33, !PT ;  /* 0x0000002bff067212 */ /* 0x000fe200078e33ff */
[--C-:B------:R-:W-:Y:S01]  /*2120*/  @!P1 IMAD.IADD R59, R59, 0x1, -R4.reuse ;  /* 0x000000013b3b9824 */ /* 0x100fe200078e0a04 */
[----:B------:R-:W-:Y:S01]  /*2130*/  ISETP.GT.U32.AND P0, PT, R4, R69, PT ;  /* 0x000000450400720c */ /* 0x000fe20003f04070 */
[--C-:B------:R-:W-:Y:S01]  /*2140*/  @!P4 IMAD.IADD R63, R63, 0x1, -R4.reuse ;  /* 0x000000013f3fc824 */ /* 0x100fe200078e0a04 */
[----:B------:R-:W-:Y:S01]  /*2150*/  ISETP.GE.AND P1, PT, R26, RZ, PT ;  /* 0x000000ff1a00720c */ /* 0x000fe20003f26270 */
[--C-:B------:R-:W-:Y:S01]  /*2160*/  @!P2 IMAD.IADD R61, R61, 0x1, -R4.reuse ;  /* 0x000000013d3da824 */ /* 0x100fe200078e0a04 */
[----:B------:R-:W-:Y:S01]  /*2170*/  ISETP.GE.AND P2, PT, R28, RZ, PT ;  /* 0x000000ff1c00720c */ /* 0x000fe20003f46270 */
[--C-:B------:R-:W-:Y:S01]  /*2180*/  @!P5 IMAD.IADD R65, R65, 0x1, -R4.reuse ;  /* 0x000000014141d824 */ /* 0x100fe200078e0a04 */
[----:B------:R-:W-:Y:S01]  /*2190*/  ISETP.GE.AND P4, PT, R12, RZ, PT ;  /* 0x000000ff0c00720c */ /* 0x000fe20003f86270 */
[----:B------:R-:W-:Y:S01]  /*21a0*/  @!P3 IMAD.IADD R67, R67, 0x1, -R4 ;  /* 0x000000014343b824 */ /* 0x000fe200078e0a04 */
[----:B------:R-:W-:Y:S01]  /*21b0*/  ISETP.GE.AND P5, PT, R14, RZ, PT ;  /* 0x000000ff0e00720c */ /* 0x000fe20003fa6270 */
[----:B------:R-:W-:Y:S01]  /*21c0*/  @!P6 IMAD.MOV R57, RZ, RZ, -R57 ;  /* 0x000000ffff39e224 */ /* 0x000fe200078e0a39 */
[----:B------:R-:W-:-:S02]  /*21d0*/  ISETP.GE.AND P3, PT, R30, RZ, PT ;  /* 0x000000ff1e00720c */ /* 0x000fc40003f66270 */
[----:B------:R-:W-:Y:S01]  /*21e0*/  ISETP.GE.AND P6, PT, R224, RZ, PT ;  /* 0x000000ffe000720c */ /* 0x000fe20003fc6270 */
[----:B------:R-:W-:Y:S01]  /*21f0*/  @!P0 IMAD.IADD R69, R69, 0x1, -R4 ;  /* 0x0000000145458824 */ /* 0x000fe200078e0a04 */
[----:B------:R-:W-:Y:S01]  /*2200*/  LOP3.LUT R4, R2, 0x40, RZ, 0xfc, !PT ;  /* 0x0000004002047812 */ /* 0x000fe200078efcff */
[----:B------:R-:W-:Y:S01]  /*2210*/  @!P1 IMAD.MOV R59, RZ, RZ, -R59 ;  /* 0x000000ffff3b9224 */ /* 0x000fe200078e0a3b */
[----:B------:R-:W-:Y:S01]  /*2220*/  ISETP.NE.AND P0, PT, R43, RZ, PT ;  /* 0x000000ff2b00720c */ /* 0x000fe20003f05270 */
[----:B------:R-:W-:Y:S01]  /*2230*/  @!P2 IMAD.MOV R61, RZ, RZ, -R61 ;  /* 0x000000ffff3da224 */ /* 0x000fe200078e0a3d */
[----:B------:R-:W-:Y:S01]  /*2240*/  LOP3.LUT R2, R0, 0x64, RZ, 0xfc, !PT ;  /* 0x0000006400027812 */ /* 0x000fe200078efcff */
[----:B------:R-:W-:Y:S01]  /*2250*/  @!P4 IMAD.MOV R63, RZ, RZ, -R63 ;  /* 0x000000ffff3fc224 */ /* 0x000fe200078e0a3f */
[C---:B------:R-:W-:Y:S01]  /*2260*/  SEL R21, R6.reuse, R21, !P0 ;  /* 0x0000001506157207 */ /* 0x040fe20004000000 */
[----:B------:R-:W-:Y:S01]  /*2270*/  @!P5 IMAD.MOV R65, RZ, RZ, -R65 ;  /* 0x000000ffff41d224 */ /* 0x000fe200078e0a41 */
[C---:B------:R-:W-:Y:S01]  /*2280*/  SEL R23, R6.reuse, R23, !P0 ;  /* 0x0000001706177207 */ /* 0x040fe20004000000 */
[----:B------:R-:W-:Y:S01]  /*2290*/  @!P3 IMAD.MOV R67, RZ, RZ, -R67 ;  /* 0x000000ffff43b224 */ /* 0x000fe200078e0a43 */
[C---:B------:R-:W-:Y:S01]  /*22a0*/  SEL R25, R6.reuse, R25, !P0 ;  /* 0x0000001906197207 */ /* 0x040fe20004000000 */
[----:B------:R-:W-:Y:S01]  /*22b0*/  @!P6 IMAD.MOV R69, RZ, RZ, -R69 ;  /* 0x000000ffff45e224 */ /* 0x000fe200078e0a45 */
[----:B------:R-:W-:Y:S01]  /*22c0*/  SEL R27, R6, R27, !P0 ;  /* 0x0000001b061b7207 */ /* 0x000fe20004000000 */
[----:B------:R-:W-:Y:S01]  /*22d0*/  IMAD R4, R4, UR7, RZ ;  /* 0x0000000704047c24 */ /* 0x000fe2000f8e02ff */
[C---:B------:R-:W-:Y:S01]  /*22e0*/  SEL R29, R6.reuse, R29, !P0 ;  /* 0x0000001d061d7207 */ /* 0x040fe20004000000 */
        /* <DEDUP_REMOVED lines=33> */
[----:B------:R-:W-:Y:S01]  /*2500*/  SEL R8, R6, R49, !P0 ;  /* 0x0000003106087207 */ /* 0x000fe20004000000 */
[----:B------:R-:W-:Y:S01]  /*2510*/  IMAD.WIDE R48, R4, 0x2, RZ ;  /* 0x0000000204307825 */ /* 0x000fe200078e02ff */
[C---:B------:R-:W-:Y:S01]  /*2520*/  SEL R51, R6.reuse, R51, !P0 ;  /* 0x0000003306337207 */ /* 0x040fe20004000000 */
[----:B------:R-:W-:Y:S01]  /*2530*/  USHF.L.U32 UR7, UR7, 0x7, URZ ;  /* 0x0000000707077899 */ /* 0x000fe2000800063f */
[C---:B------:R-:W-:Y:S01]  /*2540*/  SEL R53, R6.reuse, R53, !P0 ;  /* 0x0000003506357207 */ /* 0x040fe20004000000 */
[----:B------:R-:W-:Y:S01]  /*2550*/  IMAD R89, R41, UR5, RZ ;  /* 0x0000000529597c24 */ /* 0x000fe2000f8e02ff */
[C---:B------:R-:W-:Y:S01]  /*2560*/  SEL R55, R6.reuse, R55, !P0 ;  /* 0x0000003706377207 */ /* 0x040fe20004000000 */
[----:B------:R-:W-:Y:S01]  /*2570*/  IMAD R91, R45, UR5, RZ ;  /* 0x000000052d5b7c24 */ /* 0x000fe2000f8e02ff */
[C---:B------:R-:W-:Y:S01]  /*2580*/  SEL R57, R6.reuse, R57, !P0 ;  /* 0x0000003906397207 */ /* 0x040fe20004000000 */
[----:B------:R-:W-:Y:S01]  /*2590*/  IMAD R93, R47, UR5, RZ ;  /* 0x000000052f5d7c24 */ /* 0x000fe2000f8e02ff */
        /* <DEDUP_REMOVED lines=12> */
[----:B------:R-:W-:Y:S01]  /*2660*/  LEA R98, P0, R3, UR12, 0x1 ;  /* 0x0000000c03627c11 */ /* 0x000fe2000f8008ff */
[----:B------:R-:W-:Y:S01]  /*2670*/  IMAD R109, R59, UR5, RZ ;  /* 0x000000053b6d7c24 */ /* 0x000fe2000f8e02ff */
[----:B------:R-:W-:Y:S01]  /*2680*/  SHF.R.S32.HI R225, RZ, 0x7, R225 ;  /* 0x00000007ffe17819 */ /* 0x000fe200000114e1 */
[----:B------:R-:W-:-:S02]  /*2690*/  IMAD R111, R61, UR5, RZ ;  /* 0x000000053d6f7c24 */ /* 0x000fc4000f8e02ff */
[----:B------:R-:W-:Y:S02]  /*26a0*/  IMAD R113, R63, UR5, RZ ;  /* 0x000000053f717c24 */ /* 0x000fe4000f8e02ff */
[----:B------:R-:W-:Y:S02]  /*26b0*/  IMAD R115, R65, UR5, RZ ;  /* 0x0000000541737c24 */ /* 0x000fe4000f8e02ff */
[----:B------:R-:W-:Y:S02]  /*26c0*/  IMAD R117, R67, UR5, RZ ;  /* 0x0000000543757c24 */ /* 0x000fe4000f8e02ff */
[----:B------:R-:W-:Y:S01]  /*26d0*/  IMAD R99, R6, UR5, RZ ;  /* 0x0000000506637c24 */ /* 0x000fe2000f8e02ff */
[----:B------:R-:W-:Y:S01]  /*26e0*/  ULDC.64 UR4, c[0x0][0x218] ;  /* 0x0000860000047ab9 */ /* 0x000fe20000000a00 */
[----:B------:R-:W-:-:S04]  /*26f0*/  IMAD.WIDE R148, R69, 0x2, R48 ;  /* 0x0000000245947825 */ /* 0x000fc800078e0230 */
        /* <DEDUP_REMOVED lines=62> */
[----:B------:R-:W-:Y:S01]  /*2ae0*/  IMAD.WIDE R96, R99, 0x2, R96 ;  /* 0x0000000263607825 */ /* 0x000fe200078e0260 */
[----:B------:R-:W-:Y:S02]  /*2af0*/  LEA.HI.X.SX32 R99, R3, UR13, 0x1, P0 ;  /* 0x0000000d03637c11 */ /* 0x000fe400080f0eff */
[----:B------:R-:W0:Y:S02]  /*2b00*/  LDC R3, c[0x0][0x238] ;  /* 0x00008e00ff037b82 */ /* 0x000e240000000800 */
[-C--:B0-----:R-:W-:Y:S02]  /*2b10*/  IMAD R227, R2, R3.reuse, RZ ;  /* 0x0000000302e37224 */ /* 0x081fe400078e02ff */
[-C--:B------:R-:W-:Y:S02]  /*2b20*/  IMAD R2, R242, R3.reuse, RZ ;  /* 0x00000003f2027224 */ /* 0x080fe400078e02ff */
[-C--:B------:R-:W-:Y:S02]  /*2b30*/  IMAD R2, R245, R3.reuse, RZ ;  /* 0x00000003f5027224 */ /* 0x080fe400078e02ff */
[----:B------:R-:W-:-:S02]  /*2b40*/  IMAD R2, R248, R3, RZ ;  /* 0x00000003f8027224 */ /* 0x000fc400078e02ff */
[-C--:B------:R-:W-:Y:S02]  /*2b50*/  IMAD R2, R251, R3.reuse, RZ ;  /* 0x00000003fb027224 */ /* 0x080fe400078e02ff */
[-C--:B------:R-:W-:Y:S02]  /*2b60*/  IMAD R2, R178, R3.reuse, RZ ;  /* 0x00000003b2027224 */ /* 0x080fe400078e02ff */
[-C--:B------:R-:W-:Y:S02]  /*2b70*/  IMAD R101, R0, R3.reuse, RZ ;  /* 0x0000000300657224 */ /* 0x080fe400078e02ff */
[-C--:B------:R-:W-:Y:S01]  /*2b80*/  IMAD R101, R243, R3.reuse, RZ ;  /* 0x00000003f3657224 */ /* 0x080fe200078e02ff */
[----:B------:R0:W-:Y:S01]  /*2b90*/  STL [R1+0x10], R2 ;  /* 0x0000100201007387 */ /* 0x0001e20000100800 */
[-C--:B------:R-:W-:Y:S02]  /*2ba0*/  IMAD R101, R246, R3.reuse, RZ ;  /* 0x00000003f6657224 */ /* 0x080fe400078e02ff */
[----:B------:R-:W-:-:S02]  /*2bb0*/  IMAD R101, R249, R3, RZ ;  /* 0x00000003f9657224 */ /* 0x000fc400078e02ff */
[-C--:B------:R-:W-:Y:S02]  /*2bc0*/  IMAD R101, R252, R3.reuse, RZ ;  /* 0x00000003fc657224 */ /* 0x080fe400078e02ff */
[-C--:B------:R-:W-:Y:S02]  /*2bd0*/  IMAD R229, R100, R3.reuse, RZ ;  /* 0x0000000364e57224 */ /* 0x080fe400078e02ff */
[-C--:B------:R-:W-:Y:S02]  /*2be0*/  IMAD R101, R177, R3.reuse, RZ ;  /* 0x00000003b1657224 */ /* 0x080fe400078e02ff */
[-C--:B0-----:R-:W-:Y:S02]  /*2bf0*/  IMAD R2, R147, R3.reuse, RZ ;  /* 0x0000000393027224 */ /* 0x081fe400078e02ff */
[-C--:B------:R-:W-:Y:S01]  /*2c00*/  IMAD R2, R144, R3.reuse, RZ ;  /* 0x0000000390027224 */ /* 0x080fe200078e02ff */
[----:B------:R0:W-:Y:S01]  /*2c10*/  STL [R1+0xc], R101 ;  /* 0x00000c6501007387 */ /* 0x0001e20000100800 */
[----:B------:R-:W-:-:S02]  /*2c20*/  IMAD R2, R141, R3, RZ ;  /* 0x000000038d027224 */ /* 0x000fc400078e02ff */
[-C--:B------:R-:W-:Y:S02]  /*2c30*/  IMAD R2, R138, R3.reuse, RZ ;  /* 0x000000038a027224 */ /* 0x080fe400078e02ff */
[-C--:B------:R-:W-:Y:S02]  /*2c40*/  IMAD R100, R180, R3.reuse, RZ ;  /* 0x00000003b4647224 */ /* 0x080fe400078e02ff */
[-C--:B------:R-:W-:Y:S02]  /*2c50*/  IMAD R2, R135, R3.reuse, RZ ;  /* 0x0000000387027224 */ /* 0x080fe400078e02ff */
[-C--:B------:R-:W-:Y:S02]  /*2c60*/  IMAD R100, R244, R3.reuse, RZ ;  /* 0x00000003f4647224 */ /* 0x080fe400078e02ff */
[-C--:B------:R-:W-:Y:S02]  /*2c70*/  IMAD R2, R130, R3.reuse, RZ ;  /* 0x0000000382027224 */ /* 0x080fe400078e02ff */
[----:B------:R-:W-:-:S02]  /*2c80*/  IMAD R100, R247, R3, RZ ;  /* 0x00000003f7647224 */ /* 0x000fc400078e02ff */
[-C--:B------:R-:W-:Y:S02]  /*2c90*/  IMAD R2, R133, R3.reuse, RZ ;  /* 0x0000000385027224 */ /* 0x080fe400078e02ff */
[-C--:B------:R-:W-:Y:S02]  /*2ca0*/  IMAD R100, R250, R3.reuse, RZ ;  /* 0x00000003fa647224 */ /* 0x080fe400078e02ff */
[-C--:B------:R-:W-:Y:S02]  /*2cb0*/  IMAD R2, R126, R3.reuse, RZ ;  /* 0x000000037e027224 */ /* 0x080fe400078e02ff */
[-C--:B------:R-:W-:Y:S02]  /*2cc0*/  IMAD R100, R179, R3.reuse, RZ ;  /* 0x00000003b3647224 */ /* 0x080fe400078e02ff */
[-C--:B------:R-:W-:Y:S02]  /*2cd0*/  IMAD R2, R123, R3.reuse, RZ ;  /* 0x000000037b027224 */ /* 0x080fe400078e02ff */
[----:B------:R-:W-:-:S02]  /*2ce0*/  IMAD R100, R176, R3, RZ ;  /* 0x00000003b0647224 */ /* 0x000fc400078e02ff */
[-C--:B0-----:R-:W-:Y:S01]  /*2cf0*/  IMAD R101, R146, R3.reuse, RZ ;  /* 0x0000000392657224 */ /* 0x081fe200078e02ff */
[----:B------:R-:W-:Y:S01]  /*2d00*/  CS2R R146, SRZ ;  /* 0x0000000000927805 */ /* 0x000fe2000001ff00 */
[-C--:B------:R-:W-:Y:S02]  /*2d10*/  IMAD R2, R120, R3.reuse, RZ ;  /* 0x0000000378027224 */ /* 0x080fe400078e02ff */
[-C--:B------:R-:W-:Y:S01]  /*2d20*/  IMAD R100, R145, R3.reuse, RZ ;  /* 0x0000000391647224 */ /* 0x080fe200078e02ff */
[----:B------:R0:W-:Y:S01]  /*2d30*/  STL [R1+0x8], R101 ;  /* 0x0000086501007387 */ /* 0x0001e20000100800 */
[-C--:B------:R-:W-:Y:S01]  /*2d40*/  IMAD R2, R116, R3.reuse, RZ ;  /* 0x0000000374027224 */ /* 0x080fe200078e02ff */
[----:B------:R-:W-:Y:S01]  /*2d50*/  CS2R R144, SRZ ;  /* 0x0000000000907805 */ /* 0x000fe2000001ff00 */
[----:B------:R-:W-:Y:S01]  /*2d60*/  IMAD.SHL.U32 R2, R112, 0x8, RZ ;  /* 0x0000000870027824 */ /* 0x000fe200078e00ff */
[----:B------:R1:W-:Y:S01]  /*2d70*/  STL [R1+0x4], R100 ;  /* 0x0000046401007387 */ /* 0x0003e20000100800 */
[----:B------:R-:W-:-:S02]  /*2d80*/  IMAD R240, R240, R3, RZ ;  /* 0x00000003f0f07224 */ /* 0x000fc400078e02ff */
[-C--:B------:R-:W-:Y:S01]  /*2d90*/  IMAD R239, R110, R3.reuse, RZ ;  /* 0x000000036eef7224 */ /* 0x080fe200078e02ff */
[----:B------:R2:W-:Y:S01]  /*2da0*/  STL [R1], R2 ;  /* 0x0000000201007387 */ /* 0x0005e20000100800 */
[-C--:B------:R-:W-:Y:S02]  /*2db0*/  IMAD R238, R238, R3.reuse, RZ ;  /* 0x00000003eeee7224 */ /* 0x080fe400078e02ff */
[-C--:B0-----:R-:W-:Y:S02]  /*2dc0*/  IMAD R101, R143, R3.reuse, RZ ;  /* 0x000000038f657224 */ /* 0x081fe400078e02ff */
[-C--:B------:R-:W-:Y:S02]  /*2dd0*/  IMAD R101, R140, R3.reuse, RZ ;  /* 0x000000038c657224 */ /* 0x080fe400078e02ff */
[-C--:B-1----:R-:W-:Y:S02]  /*2de0*/  IMAD R100, R142, R3.reuse, RZ ;  /* 0x000000038e647224 */ /* 0x082fe400078e02ff */
[----:B------:R-:W-:-:S02]  /*2df0*/  IMAD R100, R139, R3, RZ ;  /* 0x000000038b647224 */ /* 0x000fc400078e02ff */
[-C--:B------:R-:W-:Y:S02]  /*2e00*/  IMAD R101, R137, R3.reuse, RZ ;  /* 0x0000000389657224 */ /* 0x080fe400078e02ff */
[-C--:B------:R-:W-:Y:S02]  /*2e10*/  IMAD R100, R136, R3.reuse, RZ ;  /* 0x0000000388647224 */ /* 0x080fe400078e02ff */
[-C--:B------:R-:W-:Y:S01]  /*2e20*/  IMAD R101, R134, R3.reuse, RZ ;  /* 0x0000000386657224 */ /* 0x080fe200078e02ff */
[----:B------:R-:W-:Y:S01]  /*2e30*/  CS2R R134, SRZ ;  /* 0x0000000000867805 */ /* 0x000fe2000001ff00 */
[-C--:B------:R-:W-:Y:S01]  /*2e40*/  IMAD R100, R131, R3.reuse, RZ ;  /* 0x0000000383647224 */ /* 0x080fe200078e02ff */
[----:B------:R-:W-:Y:S01]  /*2e50*/  CS2R R130, SRZ ;  /* 0x0000000000827805 */ /* 0x000fe2000001ff00 */
[-C--:B------:R-:W-:Y:S02]  /*2e60*/  IMAD R101, R129, R3.reuse, RZ ;  /* 0x0000000381657224 */ /* 0x080fe400078e02ff */
[-C--:B------:R-:W-:Y:S01]  /*2e70*/  IMAD R100, R128, R3.reuse, RZ ;  /* 0x0000000380647224 */ /* 0x080fe200078e02ff */
[----:B------:R-:W-:Y:S01]  /*2e80*/  CS2R R128, SRZ ;  /* 0x0000000000807805 */ /* 0x000fe2000001ff00 */
[-C--:B------:R-:W-:Y:S01]  /*2e90*/  IMAD R101, R132, R3.reuse, RZ ;  /* 0x0000000384657224 */ /* 0x080fe200078e02ff */
[----:B------:R-:W-:Y:S01]  /*2ea0*/  CS2R R132, SRZ ;  /* 0x0000000000847805 */ /* 0x000fe2000001ff00 */
        /* <DEDUP_REMOVED lines=11> */
[-C--:B------:R-:W-:Y:S01]  /*2f60*/  IMAD R231, R102, R3.reuse, RZ ;  /* 0x0000000366e77224 */ /* 0x080fe200078e02ff */
[----:B------:R-:W-:Y:S01]  /*2f70*/  CS2R R102, SRZ ;  /* 0x0000000000667805 */ /* 0x000fe2000001ff00 */
[----:B------:R-:W-:-:S02]  /*2f80*/  IMAD R230, R230, R3, RZ ;  /* 0x00000003e6e67224 */ /* 0x000fc400078e02ff */
[-C--:B------:R-:W-:Y:S02]  /*2f90*/  IMAD R228, R228, R3.reuse, RZ ;  /* 0x00000003e4e47224 */ /* 0x080fe400078e02ff */
[-C--:B------:R-:W-:Y:S02]  /*2fa0*/  IMAD R226, R226, R3.reuse, RZ ;  /* 0x00000003e2e27224 */ /* 0x080fe400078e02ff */
[-C--:B------:R-:W-:Y:S02]  /*2fb0*/  IMAD R101, R119, R3.reuse, RZ ;  /* 0x0000000377657224 */ /* 0x080fe400078e02ff */
[-C--:B------:R-:W-:Y:S01]  /*2fc0*/  IMAD R100, R118, R3.reuse, RZ ;  /* 0x0000000376647224 */ /* 0x080fe200078e02ff */
[----:B------:R-:W-:Y:S01]  /*2fd0*/  CS2R R100, SRZ ;  /* 0x0000000000647805 */ /* 0x000fe2000001ff00 */
[----:B--2---:R-:W-:-:S07]  /*2fe0*/  IMAD R3, R114, R3, RZ ;  /* 0x0000000372037224 */ /* 0x004fce00078e02ff */
.L_x_2:
[----:B------:R-:W0:Y:S01]  /*2ff0*/  LDC R111, c[0x0][0x238] ;  /* 0x00008e00ff6f7b82 */ /* 0x000e220000000800 */
[C---:B------:R-:W-:Y:S02]  /*3000*/  LOP3.LUT R2, R0.reuse, 0x8, RZ, 0xfc, !PT ;  /* 0x0000000800027812 */ /* 0x040fe400078efcff */
[----:B------:R-:W-:Y:S02]  /*3010*/  LOP3.LUT R3, R0, 0x6, RZ, 0xfc, !PT ;  /* 0x0000000600037812 */ /* 0x000fe400078efcff */
[----:B------:R-:W-:Y:S02]  /*3020*/  ISETP.GE.AND P4, PT, R2, UR8, PT ;  /* 0x0000000802007c0c */ /* 0x000fe4000bf86270 */
[----:B------:R-:W-:Y:S01]  /*3030*/  LOP3.LUT R110, R0, 0x6, RZ, 0xfc, !PT ;  /* 0x00000006006e7812 */ /* 0x000fe200078efcff */
[----:B------:R-:W1:Y:S01]  /*3040*/  LDC R2, c[0x0][0x238] ;  /* 0x00008e00ff027b82 */ /* 0x000e620000000800 */
[----:B------:R-:W-:Y:S02]  /*3050*/  ISETP.GE.AND P3, PT, R3, UR8, PT ;  /* 0x0000000803007c0c */ /* 0x000fe4000bf66270 */
[----:B------:R-:W-:-:S02]  /*3060*/  PRMT R199, RZ, 0x7610, R199 ;  /* 0x00007610ffc77816 */ /* 0x000fc400000000c7 */
[C---:B------:R-:W-:Y:S02]  /*3070*/  LOP3.LUT R105, R0.reuse, 0x4, RZ, 0xfc, !PT ;  /* 0x0000000400697812 */ /* 0x040fe400078efcff */
[C---:B------:R-:W-:Y:S01]  /*3080*/  ISETP.GE.AND P0, PT, R0.reuse, UR8, PT ;  /* 0x0000000800007c0c */ /* 0x040fe2000bf06270 */
[----:B------:R-:W2:Y:S01]  /*3090*/  LDC R112, c[0x0][0x238] ;  /* 0x00008e00ff707b82 */ /* 0x000ea20000000800 */
[----:B------:R-:W-:Y:S02]  /*30a0*/  LOP3.LUT R106, R0, 0x2, RZ, 0xfc, !PT ;  /* 0x00000002006a7812 */ /* 0x000fe400078efcff */
[----:B------:R-:W-:Y:S02]  /*30b0*/  PRMT R104, RZ, 0x7610, R104 ;  /* 0x00007610ff687816 */ /* 0x000fe40000000068 */
[----:B------:R-:W-:Y:S02]  /*30c0*/  PRMT R217, RZ, 0x7610, R217 ;  /* 0x00007610ffd97816 */ /* 0x000fe400000000d9 */
[----:B------:R-:W-:Y:S01]  /*30d0*/  PRMT R197, RZ, 0x7610, R197 ;  /* 0x00007610ffc57816 */ /* 0x000fe200000000c5 */
[----:B------:R-:W3:Y:S01]  /*30e0*/  LDC R107, c[0x0][0x238] ;  /* 0x00008e00ff6b7b82 */ /* 0x000ee20000000800 */
[----:B0-----:R-:W-:Y:S01]  /*30f0*/  IMAD R110, R110, R111, RZ ;  /* 0x0000006f6e6e7224 */ /* 0x001fe200078e02ff */
[----:B------:R-:W-:-:S02]  /*3100*/  LOP3.LUT R114, R0, 0x10, RZ, 0xfc, !PT ;  /* 0x0000001000727812 */ /* 0x000fc400078efcff */
[----:B------:R-:W-:Y:S01]  /*3110*/  ISETP.GE.AND P2, PT, R105, UR8, PT ;  /* 0x0000000869007c0c */ /* 0x000fe2000bf46270 */
[--C-:B------:R-:W-:Y:S01]  /*3120*/  IMAD.WIDE R110, R110, 0x2, R98.reuse ;  /* 0x000000026e6e7825 */ /* 0x100fe200078e0262 */
[C---:B------:R-:W-:Y:S02]  /*3130*/  LOP3.LUT R105, R0.reuse, 0x8, RZ, 0xfc, !PT ;  /* 0x0000000800697812 */ /* 0x040fe400078efcff */
[----:B------:R-:W0:Y:S01]  /*3140*/  LDC R109, c[0x0][0x238] ;  /* 0x00008e00ff6d7b82 */ /* 0x000e220000000800 */
[----:B-1----:R-:W-:Y:S01]  /*3150*/  IMAD R2, R0, R2, RZ ;  /* 0x0000000200027224 */ /* 0x002fe200078e02ff */
[----:B------:R-:W4:Y:S01]  /*3160*/  @!P3 LDG.E.U16 R199, desc[UR10][R110.64] ;  /* 0x0000000a6ec7b981 */ /* 0x000f22000c1e1500 */
[----:B------:R-:W-:Y:S02]  /*3170*/  ISETP.GE.AND P3, PT, R114, UR8, PT ;  /* 0x0000000872007c0c */ /* 0x000fe4000bf66270 */
[----:B------:R-:W-:Y:S01]  /*3180*/  ISETP.GE.AND P1, PT, R106, UR8, PT ;  /* 0x000000086a007c0c */ /* 0x000fe2000bf26270 */
[----:B------:R-:W-:Y:S01]  /*3190*/  IMAD.WIDE R2, R2, 0x2, R98 ;  /* 0x0000000202027825 */ /* 0x000fe200078e0262 */
[C---:B------:R-:W-:Y:S01]  /*31a0*/  LOP3.LUT R108, R0.reuse, 0x4, RZ, 0xfc, !PT ;  /* 0x00000004006c7812 */ /* 0x040fe200078efcff */
[----:B------:R-:W1:Y:S01]  /*31b0*/  LDC R114, c[0x0][0x238] ;  /* 0x00008e00ff727b82 */ /* 0x000e620000000800 */
[----:B------:R-:W-:Y:S01]  /*31c0*/  PRMT R140, RZ, 0x7610, R140 ;  /* 0x00007610ff8c7816 */ /* 0x000fe2000000008c */
[----:B--2---:R-:W-:Y:S01]  /*31d0*/  IMAD R105, R105, R112, RZ ;  /* 0x0000007069697224 */ /* 0x004fe200078e02ff */
[----:B------:R2:W5:Y:S03]  /*31e0*/  @!P0 LDG.E.U16 R104, desc[UR10][R2.64] ;  /* 0x0000000a02688981 */ /* 0x000566000c1e1500 */
[--C-:B------:R-:W-:Y:S01]  /*31f0*/  IMAD.WIDE R112, R105, 0x2, R98.reuse ;  /* 0x0000000269707825 */ /* 0x100fe200078e0262 */
[----:B------:R-:W-:Y:S01]  /*3200*/  LOP3.LUT R105, R0, 0xa, RZ, 0xfc, !PT ;  /* 0x0000000a00697812 */ /* 0x000fe200078efcff */
[----:B------:R-:W2:Y:S02]  /*3210*/  LDC R124, c[0x0][0x238] ;  /* 0x00008e00ff7c7b82 */ /* 0x000ea40000000800 */
[----:B---3--:R-:W-:Y:S01]  /*3220*/  IMAD R106, R106, R107, RZ ;  /* 0x0000006b6a6a7224 */ /* 0x008fe200078e02ff */
[----:B------:R-:W-:Y:S01]  /*3230*/  ISETP.GE.AND P0, PT, R105, UR8, PT ;  /* 0x0000000869007c0c */ /* 0x000fe2000bf06270 */
[----:B------:R-:W3:Y:S01]  /*3240*/  @!P4 LDG.E.U16 R217, desc[UR10][R112.64] ;  /* 0x0000000a70d9c981 */ /* 0x000ee2000c1e1500 */
[----:B------:R-:W-:Y:S01]  /*3250*/  LOP3.LUT R105, R0, 0x12, RZ, 0xfc, !PT ;  /* 0x0000001200697812 */ /* 0x000fe200078efcff */
[----:B------:R-:W-:Y:S01]  /*3260*/  IMAD.WIDE R106, R106, 0x2, R98 ;  /* 0x000000026a6a7825 */ /* 0x000fe200078e0262 */
[----:B------:R-:W-:Y:S01]  /*3270*/  LOP3.LUT R116, R0, 0xc, RZ, 0xfc, !PT ;  /* 0x0000000c00747812 */ /* 0x000fe200078efcff */
[----:B------:R-:W2:Y:S01]  /*3280*/  LDC R118, c[0x0][0x238] ;  /* 0x00008e00ff767b82 */ /* 0x000ea20000000800 */
[----:B------:R-:W-:Y:S01]  /*3290*/  ISETP.GE.AND P4, PT, R105, UR8, PT ;  /* 0x0000000869007c0c */ /* 0x000fe2000bf86270 */
[----:B0-----:R-:W-:Y:S01]  /*32a0*/  IMAD R108, R108, R109, RZ ;  /* 0x0000006d6c6c7224 */ /* 0x001fe200078e02ff */
[----:B------:R0:W4:Y:S01]  /*32b0*/  @!P1 LDG.E.U16 R197, desc[UR10][R106.64] ;  /* 0x0000000a6ac59981 */ /* 0x000122000c1e1500 */
[----:B------:R-:W-:-:S02]  /*32c0*/  LOP3.LUT R105, R0, 0xa, RZ, 0xfc, !PT ;  /* 0x0000000a00697812 */ /* 0x000fc400078efcff */
[----:B------:R-:W-:Y:S01]  /*32d0*/  ISETP.GE.AND P1, PT, R116, UR8, PT ;  /* 0x0000000874007c0c */ /* 0x000fe2000bf26270 */
[----:B------:R-:W-:Y:S01]  /*32e0*/  IMAD.WIDE R108, R108, 0x2, R98 ;  /* 0x000000026c6c7825 */ /* 0x000fe200078e0262 */
[----:B------:R-:W0:Y:S03]  /*32f0*/  LDC R116, c[0x0][0x238] ;  /* 0x00008e00ff747b82 */ /* 0x000e260000000800 */
[----:B-1----:R-:W-:Y:S01]  /*3300*/  IMAD R105, R105, R114, RZ ;  /* 0x0000007269697224 */ /* 0x002fe200078e02ff */
[----:B------:R-:W-:Y:S01]  /*3310*/  LOP3.LUT R115, R0, 0xe, RZ, 0xfc, !PT ;  /* 0x0000000e00737812 */ /* 0x000fe200078efcff */
[----:B------:R1:W4:Y:S03]  /*3320*/  @!P2 LDG.E.U16 R140, desc[UR10][R108.64] ;  /* 0x0000000a6c8ca981 */ /* 0x000326000c1e1500 */
[----:B------:R-:W1:Y:S01]  /*3330*/  LDC R114, c[0x0][0x238] ;  /* 0x00008e00ff727b82 */ /* 0x000e620000000800 */
[----:B------:R-:W-:-:S02]  /*3340*/  ISETP.GE.AND P2, PT, R115, UR8, PT ;  /* 0x0000000873007c0c */ /* 0x000fc4000bf46270 */
[C---:B------:R-:W-:Y:S01]  /*3350*/  LOP3.LUT R115, R0.reuse, 0x10, RZ, 0xfc, !PT ;  /* 0x0000001000737812 */ /* 0x040fe200078efcff */
[----:B--2---:R-:W-:Y:S01]  /*3360*/  IMAD.WIDE R2, R105, 0x2, R98 ;  /* 0x0000000269027825 */ /* 0x004fe200078e0262 */
[C---:B------:R-:W-:Y:S02]  /*3370*/  LOP3.LUT R105, R0.reuse, 0x12, RZ, 0xfc, !PT ;  /* 0x0000001200697812 */ /* 0x040fe400078efcff */
[----:B------:R-:W-:Y:S01]  /*3380*/  PRMT R182, RZ, 0x7610, R182 ;  /* 0x00007610ffb67816 */ /* 0x000fe200000000b6 */
[----:B------:R-:W2:Y:S01]  /*3390*/  LDC R200, c[0x0][0x238] ;  /* 0x00008e00ffc87b82 */ /* 0x000ea20000000800 */
[----:B------:R-:W-:Y:S01]  /*33a0*/  LOP3.LUT R119, R0, 0xc, RZ, 0xfc, !PT ;  /* 0x0000000c00777812 */ /* 0x000fe200078efcff */
[----:B0-----:R-:W-:-:S04]  /*33b0*/  IMAD R115, R115, R116, RZ ;  /* 0x0000007473737224 */ /* 0x001fc800078e02ff */
[----:B------:R-:W-:-:S04]  /*33c0*/  IMAD.WIDE R110, R115, 0x2, R98 ;  /* 0x00000002736e7825 */ /* 0x000fc800078e0262 */
[----:B-1----:R-:W-:Y:S01]  /*33d0*/  IMAD R105, R105, R114, RZ ;  /* 0x0000007269697224 */ /* 0x002fe200078e02ff */
[----:B------:R-:W-:Y:S01]  /*33e0*/  LOP3.LUT R114, R0, 0x1a, RZ, 0xfc, !PT ;  /* 0x0000001a00727812 */ /* 0x000fe200078efcff */
[----:B------:R-:W3:Y:S01]  /*33f0*/  @!P3 LDG.E.U16 R182, desc[UR10][R110.64] ;  /* 0x0000000a6eb6b981 */ /* 0x000ee2000c1e1500 */
[----:B------:R-:W-:Y:S02]  /*3400*/  IMAD R119, R119, R124, RZ ;  /* 0x0000007c77777224 */ /* 0x000fe400078e02ff */
[----:B------:R-:W-:Y:S02]  /*3410*/  ISETP.GE.AND P3, PT, R114, UR8, PT ;  /* 0x0000000872007c0c */ /* 0x000fe4000bf66270 */
[----:B------:R-:W-:Y:S01]  /*3420*/  PRMT R201, RZ, 0x7610, R201 ;  /* 0x00007610ffc97816 */ /* 0x000fe200000000c9 */
[----:B------:R-:W0:Y:S01]  /*3430*/  LDC R114, c[0x0][0x238] ;  /* 0x00008e00ff727b82 */ /* 0x000e220000000800 */
[----:B------:R-:W-:Y:S01]  /*3440*/  IMAD.WIDE R106, R119, 0x2, R98 ;  /* 0x00000002776a7825 */ /* 0x000fe200078e0262 */
[----:B------:R-:W-:-:S02]  /*3450*/  LOP3.LUT R116, R0, 0x16, RZ, 0xfc, !PT ;  /* 0x0000001600747812 */ /* 0x000fc400078efcff */
[----:B------:R-:W-:Y:S01]  /*3460*/  PRMT R121, RZ, 0x7610, R121 ;  /* 0x00007610ff797816 */ /* 0x000fe20000000079 */
[----:B------:R-:W-:Y:S01]  /*3470*/  IMAD.WIDE R112, R105, 0x2, R98 ;  /* 0x0000000269707825 */ /* 0x000fe200078e0262 */
[----:B------:R-:W4:Y:S01]  /*3480*/  @!P1 LDG.E.U16 R201, desc[UR10][R106.64] ;  /* 0x0000000a6ac99981 */ /* 0x000f22000c1e1500 */
[----:B------:R-:W-:Y:S01]  /*3490*/  LOP3.LUT R105, R0, 0x14, RZ, 0xfc, !PT ;  /* 0x0000001400697812 */ /* 0x000fe200078efcff */
[----:B------:R-:W1:Y:S01]  /*34a0*/  LDC R124, c[0x0][0x238] ;  /* 0x00008e00ff7c7b82 */ /* 0x000e620000000800 */
[----:B------:R-:W-:Y:S01]  /*34b0*/  ISETP.GE.AND P1, PT, R116, UR8, PT ;  /* 0x0000000874007c0c */ /* 0x000fe2000bf26270 */
[----:B------:R-:W4:Y:S01]  /*34c0*/  @!P0 LDG.E.U16 R121, desc[UR10][R2.64] ;  /* 0x0000000a02798981 */ /* 0x000f22000c1e1500 */
[----:B------:R-:W-:Y:S02]  /*34d0*/  PRMT R126, RZ, 0x7610, R126 ;  /* 0x00007610ff7e7816 */ /* 0x000fe4000000007e */
[----:B------:R-:W-:-:S03]  /*34e0*/  LOP3.LUT R117, R0, 0xe, RZ, 0xfc, !PT ;  /* 0x0000000e00757812 */ /* 0x000fc600078efcff */
[----:B------:R-:W2:Y:S01]  /*34f0*/  LDC R116, c[0x0][0x238] ;  /* 0x00008e00ff747b82 */ /* 0x000ea20000000800 */
[----:B------:R-:W-:Y:S01]  /*3500*/  ISETP.GE.AND P0, PT, R105, UR8, PT ;  /* 0x0000000869007c0c */ /* 0x000fe2000bf06270 */
[----:B------:R2:W4:Y:S01]  /*3510*/  @!P4 LDG.E.U16 R126, desc[UR10][R112.64] ;  /* 0x0000000a707ec981 */ /* 0x000522000c1e1500 */
[----:B------:R-:W-:Y:S01]  /*3520*/  LOP3.LUT R105, R0, 0x1c, RZ, 0xfc, !PT ;  /* 0x0000001c00697812 */ /* 0x000fe200078efcff */
[----:B------:R-:W-:-:S03]  /*3530*/  IMAD R117, R117, R118, RZ ;  /* 0x0000007675757224 */ /* 0x000fc600078e02ff */
[----:B------:R-:W-:Y:S01]  /*3540*/  ISETP.GE.AND P4, PT, R105, UR8, PT ;  /* 0x0000000869007c0c */ /* 0x000fe2000bf86270 */
[----:B------:R-:W1:Y:S01]  /*3550*/  LDC R118, c[0x0][0x238] ;  /* 0x00008e00ff767b82 */ /* 0x000e620000000800 */
[C---:B------:R-:W-:Y:S01]  /*3560*/  LOP3.LUT R105, R0.reuse, 0x14, RZ, 0xfc, !PT ;  /* 0x0000001400697812 */ /* 0x040fe200078efcff */
[----:B------:R-:W-:Y:S01]  /*3570*/  IMAD.WIDE R108, R117, 0x2, R98 ;  /* 0x00000002756c7825 */ /* 0x000fe200078e0262 */
[----:B------:R-:W-:Y:S02]  /*3580*/  PRMT R198, RZ, 0x7610, R198 ;  /* 0x00007610ffc67816 */ /* 0x000fe400000000c6 */
[----:B------:R-:W-:Y:S01]  /*3590*/  LOP3.LUT R115, R0, 0x18, RZ, 0xfc, !PT ;  /* 0x0000001800737812 */ /* 0x000fe200078efcff */
[----:B0-----:R-:W-:Y:S02]  /*35a0*/  IMAD R105, R105, R114, RZ ;  /* 0x0000007269697224 */ /* 0x001fe400078e02ff */
[----:B------:R-:W0:Y:S01]  /*35b0*/  LDC R114, c[0x0][0x238] ;  /* 0x00008e00ff727b82 */ /* 0x000e220000000800 */
[----:B------:R1:W4:Y:S01]  /*35c0*/  @!P2 LDG.E.U16 R198, desc[UR10][R108.64] ;  /* 0x0000000a6cc6a981 */ /* 0x000322000c1e1500 */
[----:B------:R-:W-:-:S02]  /*35d0*/  ISETP.GE.AND P2, PT, R115, UR8, PT ;  /* 0x0000000873007c0c */ /* 0x000fc4000bf46270 */
[----:B------:R-:W-:Y:S02]  /*35e0*/  LOP3.LUT R115, R0, 0x1a, RZ, 0xfc, !PT ;  /* 0x0000001a00737812 */ /* 0x000fe400078efcff */
[----:B------:R-:W-:-:S03]  /*35f0*/  PRMT R137, RZ, 0x7610, R137 ;  /* 0x00007610ff897816 */ /* 0x000fc60000000089 */
[----:B--2---:R-:W-:Y:S01]  /*3600*/  IMAD R115, R115, R116, RZ ;  /* 0x0000007473737224 */ /* 0x004fe200078e02ff */
[C---:B------:R-:W-:Y:S02]  /*3610*/  LOP3.LUT R119, R0.reuse, 0x16, RZ, 0xfc, !PT ;  /* 0x0000001600777812 */ /* 0x040fe400078efcff */
[C---:B------:R-:W-:Y:S01]  /*3620*/  LOP3.LUT R116, R0.reuse, 0x24, RZ, 0xfc, !PT ;  /* 0x0000002400747812 */ /* 0x040fe200078efcff */
[----:B------:R-:W-:Y:S01]  /*3630*/  IMAD.WIDE R112, R115, 0x2, R98 ;  /* 0x0000000273707825 */ /* 0x000fe200078e0262 */
[----:B------:R-:W-:-:S03]  /*3640*/  LOP3.LUT R117, R0, 0x18, RZ, 0xfc, !PT ;  /* 0x0000001800757812 */ /* 0x000fc600078efcff */
[----:B------:R-:W-:Y:S01]  /*3650*/  IMAD.WIDE R2, R105, 0x2, R98 ;  /* 0x0000000269027825 */ /* 0x000fe200078e0262 */
[----:B------:R-:W2:Y:S01]  /*3660*/  @!P3 LDG.E.U16 R137, desc[UR10][R112.64] ;  /* 0x0000000a7089b981 */ /* 0x000ea2000c1e1500 */
[----:B------:R-:W-:Y:S02]  /*3670*/  LOP3.LUT R105, R0, 0x1c, RZ, 0xfc, !PT ;  /* 0x0000001c00697812 */ /* 0x000fe400078efcff */
[----:B-1----:R-:W-:Y:S01]  /*3680*/  IMAD R119, R119, R124, RZ ;  /* 0x0000007c77777224 */ /* 0x002fe200078e02ff */
[----:B------:R-:W-:Y:S01]  /*3690*/  ISETP.GE.AND P3, PT, R116, UR8, PT ;  /* 0x0000000874007c0c */ /* 0x000fe2000bf66270 */
[----:B------:R-:W-:Y:S01]  /*36a0*/  IMAD R117, R117, R118, RZ ;  /* 0x0000007675757224 */ /* 0x000fe200078e02ff */
[----:B------:R-:W1:Y:S01]  /*36b0*/  LDC R116, c[0x0][0x238] ;  /* 0x00008e00ff747b82 */ /* 0x000e620000000800 */
[----:B------:R-:W-:Y:S01]  /*36c0*/  PRMT R195, RZ, 0x7610, R195 ;  /* 0x00007610ffc37816 */ /* 0x000fe200000000c3 */
[----:B------:R-:W-:Y:S01]  /*36d0*/  IMAD.WIDE R108, R119, 0x2, R98 ;  /* 0x00000002776c7825 */ /* 0x000fe200078e0262 */
[----:B------:R-:W-:-:S03]  /*36e0*/  LOP3.LUT R118, R0, 0x20, RZ, 0xfc, !PT ;  /* 0x0000002000767812 */ /* 0x000fc600078efcff */
[----:B0-----:R-:W-:Y:S01]  /*36f0*/  IMAD R105, R105, R114, RZ ;  /* 0x0000007269697224 */ /* 0x001fe200078e02ff */
[----:B------:R-:W-:Y:S01]  /*3700*/  PRMT R202, RZ, 0x7610, R202 ;  /* 0x00007610ffca7816 */ /* 0x000fe200000000ca */
[----:B------:R-:W2:Y:S01]  /*3710*/  @!P1 LDG.E.U16 R195, desc[UR10][R108.64] ;  /* 0x0000000a6cc39981 */ /* 0x000ea2000c1e1500 */
[----:B------:R-:W-:Y:S01]  /*3720*/  ISETP.GE.AND P1, PT, R118, UR8, PT ;  /* 0x0000000876007c0c */ /* 0x000fe2000bf26270 */
[----:B------:R-:W-:Y:S01]  /*3730*/  IMAD.WIDE R114, R105, 0x2, R98 ;  /* 0x0000000269727825 */ /* 0x000fe200078e0262 */
[C---:B------:R-:W-:Y:S01]  /*3740*/  LOP3.LUT R105, R0.reuse, 0x1e, RZ, 0xfc, !PT ;  /* 0x0000001e00697812 */ /* 0x040fe200078efcff */
[----:B------:R-:W0:Y:S01]  /*3750*/  LDC R118, c[0x0][0x238] ;  /* 0x00008e00ff767b82 */ /* 0x000e220000000800 */
[----:B------:R-:W-:Y:S01]  /*3760*/  PRMT R203, RZ, 0x7610, R203 ;  /* 0x00007610ffcb7816 */ /* 0x000fe200000000cb */
[----:B------:R-:W2:Y:S01]  /*3770*/  @!P0 LDG.E.U16 R202, desc[UR10][R2.64] ;  /* 0x0000000a02ca8981 */ /* 0x000ea2000c1e1500 */
[----:B------:R-:W-:Y:S02]  /*3780*/  ISETP.GE.AND P0, PT, R105, UR8, PT ;  /* 0x0000000869007c0c */ /* 0x000fe4000bf06270 */
[----:B------:R-:W-:-:S02]  /*3790*/  LOP3.LUT R105, R0, 0x26, RZ, 0xfc, !PT ;  /* 0x0000002600697812 */ /* 0x000fc400078efcff */
[----:B------:R0:W2:Y:S01]  /*37a0*/  @!P4 LDG.E.U16 R203, desc[UR10][R114.64] ;  /* 0x0000000a72cbc981 */ /* 0x0000a2000c1e1500 */
[----:B------:R-:W-:Y:S01]  /*37b0*/  PRMT R107, RZ, 0x7610, R107 ;  /* 0x00007610ff6b7816 */ /* 0x000fe2000000006b */
[----:B------:R-:W0:Y:S01]  /*37c0*/  LDC R124, c[0x0][0x238] ;  /* 0x00008e00ff7c7b82 */ /* 0x000e220000000800 */
[----:B------:R-:W-:Y:S02]  /*37d0*/  ISETP.GE.AND P4, PT, R105, UR8, PT ;  /* 0x0000000869007c0c */ /* 0x000fe4000bf86270 */
[C---:B------:R-:W-:Y:S01]  /*37e0*/  LOP3.LUT R105, R0.reuse, 0x1e, RZ, 0xfc, !PT ;  /* 0x0000001e00697812 */ /* 0x040fe200078efcff */
[----:B------:R-:W-:Y:S01]  /*37f0*/  IMAD.WIDE R110, R117, 0x2, R98 ;  /* 0x00000002756e7825 */ /* 0x000fe200078e0262 */
[----:B------:R-:W-:-:S03]  /*3800*/  LOP3.LUT R117, R0, 0x22, RZ, 0xfc, !PT ;  /* 0x0000002200757812 */ /* 0x000fc600078efcff */
[----:B-1----:R-:W-:Y:S01]  /*3810*/  IMAD R105, R105, R116, RZ ;  /* 0x0000007469697224 */ /* 0x002fe200078e02ff */
[----:B------:R-:W4:Y:S01]  /*3820*/  @!P2 LDG.E.U16 R107, desc[UR10][R110.64] ;  /* 0x0000000a6e6ba981 */ /* 0x000f22000c1e1500 */
[----:B------:R-:W1:Y:S01]  /*3830*/  LDC R116, c[0x0][0x238] ;  /* 0x00008e00ff747b82 */ /* 0x000e620000000800 */
[----:B------:R-:W-:Y:S02]  /*3840*/  ISETP.GE.AND P2, PT, R117, UR8, PT ;  /* 0x0000000875007c0c */ /* 0x000fe4000bf46270 */
[C---:B------:R-:W-:Y:S02]  /*3850*/  LOP3.LUT R117, R0.reuse, 0x24, RZ, 0xfc, !PT ;  /* 0x0000002400757812 */ /* 0x040fe400078efcff */
[----:B------:R-:W-:-:S03]  /*3860*/  LOP3.LUT R125, R0, 0x20, RZ, 0xfc, !PT ;  /* 0x00000020007d7812 */ /* 0x000fc600078efcff */
[----:B0-----:R-:W-:Y:S01]  /*3870*/  IMAD R117, R117, R118, RZ ;  /* 0x0000007675757224 */ /* 0x001fe200078e02ff */
[----:B------:R-:W-:Y:S01]  /*3880*/  PRMT R204, RZ, 0x7610, R204 ;  /* 0x00007610ffcc7816 */ /* 0x000fe200000000cc */
[----:B------:R-:W-:Y:S01]  /*3890*/  IMAD R125, R125, R200, RZ ;  /* 0x000000c87d7d7224 */ /* 0x000fe200078e02ff */
[C---:B------:R-:W-:Y:S01]  /*38a0*/  LOP3.LUT R118, R0.reuse, 0x2e, RZ, 0xfc, !PT ;  /* 0x0000002e00767812 */ /* 0x040fe200078efcff */
[----:B------:R-:W-:Y:S01]  /*38b0*/  IMAD.WIDE R114, R117, 0x2, R98 ;  /* 0x0000000275727825 */ /* 0x000fe200078e0262 */
[----:B------:R-:W-:Y:S02]  /*38c0*/  PRMT R112, RZ, 0x7610, R112 ;  /* 0x00007610ff707816 */ /* 0x000fe40000000070 */
[C---:B------:R-:W-:Y:S01]  /*38d0*/  LOP3.LUT R119, R0.reuse, 0x22, RZ, 0xfc, !PT ;  /* 0x0000002200777812 */ /* 0x040fe200078efcff */
[----:B------:R-:W-:Y:S01]  /*38e0*/  IMAD.WIDE R2, R105, 0x2, R98 ;  /* 0x0000000269027825 */ /* 0x000fe200078e0262 */
[----:B------:R-:W2:Y:S01]  /*38f0*/  @!P3 LDG.E.U16 R204, desc[UR10][R114.64] ;  /* 0x0000000a72ccb981 */ /* 0x000ea2000c1e1500 */
[----:B------:R-:W-:-:S02]  /*3900*/  LOP3.LUT R105, R0, 0x26, RZ, 0xfc, !PT ;  /* 0x0000002600697812 */ /* 0x000fc400078efcff */
[----:B------:R-:W-:Y:S01]  /*3910*/  IMAD.WIDE R108, R125, 0x2, R98 ;  /* 0x000000027d6c7825 */ /* 0x000fe200078e0262 */
[----:B------:R-:W-:Y:S02]  /*3920*/  ISETP.GE.AND P3, PT, R118, UR8, PT ;  /* 0x0000000876007c0c */ /* 0x000fe4000bf66270 */
[----:B------:R-:W0:Y:S01]  /*3930*/  LDC R118, c[0x0][0x238] ;  /* 0x00008e00ff767b82 */ /* 0x000e220000000800 */
[----:B------:R-:W-:Y:S01]  /*3940*/  IMAD R119, R119, R124, RZ ;  /* 0x0000007c77777224 */ /* 0x000fe200078e02ff */
[----:B------:R1:W2:Y:S02]  /*3950*/  @!P1 LDG.E.U16 R112, desc[UR10][R108.64] ;  /* 0x0000000a6c709981 */ /* 0x0002a4000c1e1500 */
[----:B-1----:R-:W-:Y:S01]  /*3960*/  IMAD R105, R105, R116, RZ ;  /* 0x0000007469697224 */ /* 0x002fe200078e02ff */
[C---:B------:R-:W-:Y:S02]  /*3970*/  LOP3.LUT R124, R0.reuse, 0x2a, RZ, 0xfc, !PT ;  /* 0x0000002a007c7812 */ /* 0x040fe400078efcff */
[----:B------:R-:W-:Y:S01]  /*3980*/  PRMT R194, RZ, 0x7610, R194 ;  /* 0x00007610ffc27816 */ /* 0x000fe200000000c2 */
[----:B------:R-:W-:Y:S01]  /*3990*/  IMAD.WIDE R116, R105, 0x2, R98 ;  /* 0x0000000269747825 */ /* 0x000fe200078e0262 */
[----:B------:R-:W1:Y:S01]  /*39a0*/  LDC R109, c[0x0][0x238] ;  /* 0x00008e00ff6d7b82 */ /* 0x000e620000000800 */
[----:B------:R-:W-:-:S03]  /*39b0*/  LOP3.LUT R105, R0, 0x28, RZ, 0xfc, !PT ;  /* 0x0000002800697812 */ /* 0x000fc600078efcff */
[----:B------:R5:W2:Y:S01]  /*39c0*/  @!P0 LDG.E.U16 R194, desc[UR10][R2.64] ;  /* 0x0000000a02c28981 */ /* 0x000aa2000c1e1500 */
[----:B------:R-:W-:Y:S02]  /*39d0*/  ISETP.GE.AND P1, PT, R124, UR8, PT ;  /* 0x000000087c007c0c */ /* 0x000fe4000bf26270 */
[----:B------:R-:W-:Y:S01]  /*39e0*/  PRMT R193, RZ, 0x7610, R193 ;  /* 0x00007610ffc17816 */ /* 0x000fe200000000c1 */
[----:B------:R-:W5:Y:S01]  /*39f0*/  LDC R124, c[0x0][0x238] ;  /* 0x00008e00ff7c7b82 */ /* 0x000f620000000800 */
[----:B------:R-:W-:Y:S02]  /*3a00*/  ISETP.GE.AND P0, PT, R105, UR8, PT ;  /* 0x0000000869007c0c */ /* 0x000fe4000bf06270 */
[----:B------:R-:W-:Y:S02]  /*3a10*/  LOP3.LUT R105, R0, 0x30, RZ, 0xfc, !PT ;  /* 0x0000003000697812 */ /* 0x000fe400078efcff */
[----:B------:R-:W2:Y:S02]  /*3a20*/  @!P4 LDG.E.U16 R193, desc[UR10][R116.64] ;  /* 0x0000000a74c1c981 */ /* 0x000ea4000c1e1500 */
[----:B------:R-:W-:-:S02]  /*3a30*/  ISETP.GE.AND P4, PT, R105, UR8, PT ;  /* 0x0000000869007c0c */ /* 0x000fc4000bf86270 */
[C---:B------:R-:W-:Y:S01]  /*3a40*/  LOP3.LUT R105, R0.reuse, 0x28, RZ, 0xfc, !PT ;  /* 0x0000002800697812 */ /* 0x040fe200078efcff */
[----:B------:R-:W-:Y:S01]  /*3a50*/  IMAD.WIDE R110, R119, 0x2, R98 ;  /* 0x00000002776e7825 */ /* 0x000fe200078e0262 */
[----:B------:R-:W-:Y:S02]  /*3a60*/  PRMT R177, RZ, 0x7610, R177 ;  /* 0x00007610ffb17816 */ /* 0x000fe400000000b1 */
[C---:B------:R-:W-:Y:S01]  /*3a70*/  LOP3.LUT R108, R0.reuse, 0x2a, RZ, 0xfc, !PT ;  /* 0x0000002a006c7812 */ /* 0x040fe200078efcff */
[----:B0-----:R-:W-:Y:S01]  /*3a80*/  IMAD R105, R105, R118, RZ ;  /* 0x0000007669697224 */ /* 0x001fe200078e02ff */
[----:B------:R-:W-:Y:S01]  /*3a90*/  LOP3.LUT R119, R0, 0x2c, RZ, 0xfc, !PT ;  /* 0x0000002c00777812 */ /* 0x000fe200078efcff */
[----:B------:R-:W0:Y:S01]  /*3aa0*/  LDC R118, c[0x0][0x238] ;  /* 0x00008e00ff767b82 */ /* 0x000e220000000800 */
[----:B------:R5:W2:Y:S01]  /*3ab0*/  @!P2 LDG.E.U16 R177, desc[UR10][R110.64] ;  /* 0x0000000a6eb1a981 */ /* 0x000aa2000c1e1500 */
[----:B-1----:R-:W-:Y:S01]  /*3ac0*/  IMAD R108, R108, R109, RZ ;  /* 0x0000006d6c6c7224 */ /* 0x002fe200078e02ff */
[----:B------:R-:W-:-:S02]  /*3ad0*/  ISETP.GE.AND P2, PT, R119, UR8, PT ;  /* 0x0000000877007c0c */ /* 0x000fc4000bf46270 */
[----:B------:R-:W-:Y:S01]  /*3ae0*/  LOP3.LUT R119, R0, 0x2e, RZ, 0xfc, !PT ;  /* 0x0000002e00777812 */ /* 0x000fe200078efcff */
[----:B------:R-:W-:Y:S01]  /*3af0*/  IMAD.WIDE R108, R108, 0x2, R98 ;  /* 0x000000026c6c7825 */ /* 0x000fe200078e0262 */
[----:B------:R-:W-:-:S03]  /*3b00*/  PRMT R180, RZ, 0x7610, R180 ;  /* 0x00007610ffb47816 */ /* 0x000fc600000000b4 */
[----:B-----5:R-:W-:Y:S01]  /*3b10*/  IMAD R119, R119, R124, RZ ;  /* 0x0000007c77777224 */ /* 0x020fe200078e02ff */
[----:B------:R-:W-:Y:S01]  /*3b20*/  PRMT R192, RZ, 0x7610, R192 ;  /* 0x00007610ffc07816 */ /* 0x000fe200000000c0 */
[--C-:B------:R-:W-:Y:S01]  /*3b30*/  IMAD.WIDE R2, R105, 0x2, R98.reuse ;  /* 0x0000000269027825 */ /* 0x100fe200078e0262 */
[----:B------:R1:W5:Y:S01]  /*3b40*/  @!P1 LDG.E.U16 R180, desc[UR10][R108.64] ;  /* 0x0000000a6cb49981 */ /* 0x000362000c1e1500 */
[C---:B------:R-:W-:Y:S01]  /*3b50*/  LOP3.LUT R124, R0.reuse, 0x38, RZ, 0xfc, !PT ;  /* 0x00000038007c7812 */ /* 0x040fe200078efcff */
[----:B------:R-:W3:Y:S01]  /*3b60*/  LDC R111, c[0x0][0x238] ;  /* 0x00008e00ff6f7b82 */ /* 0x000ee20000000800 */
[----:B------:R-:W-:Y:S01]  /*3b70*/  IMAD.WIDE R114, R119, 0x2, R98 ;  /* 0x0000000277727825 */ /* 0x000fe200078e0262 */
[----:B------:R-:W-:-:S04]  /*3b80*/  LOP3.LUT R105, R0, 0x30, RZ, 0xfc, !PT ;  /* 0x0000003000697812 */ /* 0x000fc800078efcff */
[----:B------:R-:W5:Y:S02]  /*3b90*/  @!P3 LDG.E.U16 R192, desc[UR10][R114.64] ;  /* 0x0000000a72c0b981 */ /* 0x000f64000c1e1500 */
[----:B-1----:R-:W1:Y:S01]  /*3ba0*/  LDC R109, c[0x0][0x238] ;  /* 0x00008e00ff6d7b82 */ /* 0x002e620000000800 */
[----:B------:R-:W-:Y:S01]  /*3bb0*/  ISETP.GE.AND P3, PT, R124, UR8, PT ;  /* 0x000000087c007c0c */ /* 0x000fe2000bf66270 */
[----:B0-----:R-:W-:-:S06]  /*3bc0*/  IMAD R105, R105, R118, RZ ;  /* 0x0000007669697224 */ /* 0x001fcc00078e02ff */
[----:B------:R-:W0:Y:S01]  /*3bd0*/  LDC R124, c[0x0][0x238] ;  /* 0x00008e00ff7c7b82 */ /* 0x000e220000000800 */
[----:B------:R-:W-:Y:S01]  /*3be0*/  PRMT R117, RZ, 0x7610, R117 ;  /* 0x00007610ff757816 */ /* 0x000fe20000000075 */
[----:B------:R-:W-:Y:S01]  /*3bf0*/  IMAD.WIDE R118, R105, 0x2, R98 ;  /* 0x0000000269767825 */ /* 0x000fe200078e0262 */
[C---:B------:R-:W-:Y:S02]  /*3c00*/  LOP3.LUT R105, R0.reuse, 0x32, RZ, 0xfc, !PT ;  /* 0x0000003200697812 */ /* 0x040fe400078efcff */
[C---:B------:R-:W-:Y:S02]  /*3c10*/  LOP3.LUT R200, R0.reuse, 0x34, RZ, 0xfc, !PT ;  /* 0x0000003400c87812 */ /* 0x040fe400078efcff */
[----:B------:R-:W-:Y:S01]  /*3c20*/  PRMT R122, RZ, 0x7610, R122 ;  /* 0x00007610ff7a7816 */ /* 0x000fe2000000007a */
[----:B------:R-:W5:Y:S01]  /*3c30*/  @!P0 LDG.E.U16 R117, desc[UR10][R2.64] ;  /* 0x0000000a02758981 */ /* 0x000f62000c1e1500 */
[----:B------:R-:W-:Y:S02]  /*3c40*/  LOP3.LUT R108, R0, 0x34, RZ, 0xfc, !PT ;  /* 0x00000034006c7812 */ /* 0x000fe400078efcff */
[----:B------:R-:W-:-:S02]  /*3c50*/  ISETP.GE.AND P0, PT, R105, UR8, PT ;  /* 0x0000000869007c0c */ /* 0x000fc4000bf06270 */
[----:B------:R-:W-:Y:S01]  /*3c60*/  ISETP.GE.AND P1, PT, R200, UR8, PT ;  /* 0x00000008c8007c0c */ /* 0x000fe2000bf26270 */
[----:B------:R-:W5:Y:S01]  /*3c70*/  @!P4 LDG.E.U16 R122, desc[UR10][R118.64] ;  /* 0x0000000a767ac981 */ /* 0x000f62000c1e1500 */
[----:B------:R-:W-:Y:S01]  /*3c80*/  LOP3.LUT R105, R0, 0x3a, RZ, 0xfc, !PT ;  /* 0x0000003a00697812 */ /* 0x000fe200078efcff */
[----:B-1----:R-:W-:Y:S01]  /*3c90*/  IMAD R108, R108, R109, RZ ;  /* 0x0000006d6c6c7224 */ /* 0x002fe200078e02ff */
[C---:B------:R-:W-:Y:S01]  /*3ca0*/  LOP3.LUT R110, R0.reuse, 0x2c, RZ, 0xfc, !PT ;  /* 0x0000002c006e7812 */ /* 0x040fe200078efcff */
[----:B------:R-:W1:Y:S01]  /*3cb0*/  LDC R200, c[0x0][0x238] ;  /* 0x00008e00ffc87b82 */ /* 0x000e620000000800 */
[----:B------:R-:W-:Y:S02]  /*3cc0*/  ISETP.GE.AND P4, PT, R105, UR8, PT ;  /* 0x0000000869007c0c */ /* 0x000fe4000bf86270 */
[----:B------:R-:W-:Y:S01]  /*3cd0*/  LOP3.LUT R105, R0, 0x32, RZ, 0xfc, !PT ;  /* 0x0000003200697812 */ /* 0x000fe200078efcff */
[----:B------:R-:W-:Y:S01]  /*3ce0*/  IMAD.WIDE R108, R108, 0x2, R98 ;  /* 0x000000026c6c7825 */ /* 0x000fe200078e0262 */
[----:B------:R-:W-:-:S03]  /*3cf0*/  PRMT R206, RZ, 0x7610, R206 ;  /* 0x00007610ffce7816 */ /* 0x000fc600000000ce */
[----:B0-----:R-:W-:Y:S02]  /*3d00*/  IMAD R105, R105, R124, RZ ;  /* 0x0000007c69697224 */ /* 0x001fe400078e02ff */
[----:B---3--:R-:W-:Y:S01]  /*3d10*/  IMAD R110, R110, R111, RZ ;  /* 0x0000006f6e6e7224 */ /* 0x008fe200078e02ff */
[----:B------:R-:W0:Y:S01]  /*3d20*/  LDC R124, c[0x0][0x238] ;  /* 0x00008e00ff7c7b82 */ /* 0x000e220000000800 */
[----:B------:R-:W3:Y:S01]  /*3d30*/  @!P1 LDG.E.U16 R206, desc[UR10][R108.64] ;  /* 0x0000000a6cce9981 */ /* 0x000ee2000c1e1500 */
[----:B------:R-:W-:Y:S01]  /*3d40*/  PRMT R205, RZ, 0x7610, R205 ;  /* 0x00007610ffcd7816 */ /* 0x000fe200000000cd */
[----:B------:R-:W-:-:S05]  /*3d50*/  IMAD.WIDE R110, R110, 0x2, R98 ;  /* 0x000000026e6e7825 */ /* 0x000fca00078e0262 */
[----:B------:R1:W3:Y:S04]  /*3d60*/  @!P2 LDG.E.U16 R205, desc[UR10][R110.64] ;  /* 0x0000000a6ecda981 */ /* 0x0002e8000c1e1500 */
[----:B------:R-:W4:Y:S01]  /*3d70*/  LDL R109, [R1+0x4] ;  /* 0x00000400016d7983 */ /* 0x000f220000100800 */
[----:B-1----:R-:W1:Y:S01]  /*3d80*/  LDC R111, c[0x0][0x238] ;  /* 0x00008e00ff6f7b82 */ /* 0x002e620000000800 */
[C---:B------:R-:W-:Y:S01]  /*3d90*/  LOP3.LUT R125, R0.reuse, 0x36, RZ, 0xfc, !PT ;  /* 0x00000036007d7812 */ /* 0x040fe200078efcff */
[----:B------:R-:W-:Y:S01]  /*3da0*/  IMAD.WIDE R2, R105, 0x2, R98 ;  /* 0x0000000269027825 */ /* 0x000fe200078e0262 */
[----:B------:R-:W-:Y:S02]  /*3db0*/  LOP3.LUT R105, R0, 0x3a, RZ, 0xfc, !PT ;  /* 0x0000003a00697812 */ /* 0x000fe400078efcff */
[----:B------:R-:W-:-:S02]  /*3dc0*/  ISETP.GE.AND P2, PT, R125, UR8, PT ;  /* 0x000000087d007c0c */ /* 0x000fc4000bf46270 */
[C---:B------:R-:W-:Y:S01]  /*3dd0*/  LOP3.LUT R125, R0.reuse, 0x38, RZ, 0xfc, !PT ;  /* 0x00000038007d7812 */ /* 0x040fe200078efcff */
[----:B0-----:R-:W-:Y:S01]  /*3de0*/  IMAD R105, R105, R124, RZ ;  /* 0x0000007c69697224 */ /* 0x001fe200078e02ff */
[----:B------:R-:W-:-:S03]  /*3df0*/  LOP3.LUT R124, R0, 0x42, RZ, 0xfc, !PT ;  /* 0x00000042007c7812 */ /* 0x000fc600078efcff */
[----:B------:R-:W-:Y:S01]  /*3e00*/  IMAD R125, R125, R200, RZ ;  /* 0x000000c87d7d7224 */ /* 0x000fe200078e02ff */
[----:B------:R-:W-:Y:S02]  /*3e10*/  PRMT R127, RZ, 0x7610, R127 ;  /* 0x00007610ff7f7816 */ /* 0x000fe4000000007f */
[----:B------:R-:W-:Y:S01]  /*3e20*/  LOP3.LUT R110, R0, 0x36, RZ, 0xfc, !PT ;  /* 0x00000036006e7812 */ /* 0x000fe200078efcff */
[----:B------:R-:W-:Y:S01]  /*3e30*/  IMAD.WIDE R114, R125, 0x2, R98 ;  /* 0x000000027d727825 */ /* 0x000fe200078e0262 */
[----:B------:R-:W-:Y:S02]  /*3e40*/  ISETP.GE.AND P5, PT, R124, UR8, PT ;  /* 0x000000087c007c0c */ /* 0x000fe4000bfa6270 */
[----:B------:R-:W-:Y:S01]  /*3e50*/  LOP3.LUT R200, R0, 0x3e, RZ, 0xfc, !PT ;  /* 0x0000003e00c87812 */ /* 0x000fe200078efcff */
[----:B------:R-:W0:Y:S01]  /*3e60*/  LDC R124, c[0x0][0x238] ;  /* 0x00008e00ff7c7b82 */ /* 0x000e220000000800 */
[----:B------:R-:W3:Y:S01]  /*3e70*/  @!P3 LDG.E.U16 R127, desc[UR10][R114.64] ;  /* 0x0000000a727fb981 */ /* 0x000ee2000c1e1500 */
[----:B-1----:R-:W-:Y:S01]  /*3e80*/  IMAD R110, R110, R111, RZ ;  /* 0x0000006f6e6e7224 */ /* 0x002fe200078e02ff */
[----:B------:R-:W-:-:S02]  /*3e90*/  ISETP.GE.AND P3, PT, R200, UR8, PT ;  /* 0x00000008c8007c0c */ /* 0x000fc4000bf66270 */
[----:B------:R-:W-:-:S03]  /*3ea0*/  PRMT R190, RZ, 0x7610, R190 ;  /* 0x00007610ffbe7816 */ /* 0x000fc600000000be */
[----:B------:R-:W1:Y:S01]  /*3eb0*/  LDC R200, c[0x0][0x238] ;  /* 0x00008e00ffc87b82 */ /* 0x000e620000000800 */
[----:B------:R-:W-:-:S04]  /*3ec0*/  IMAD.WIDE R110, R110, 0x2, R98 ;  /* 0x000000026e6e7825 */ /* 0x000fc800078e0262 */
[----:B------:R-:W-:Y:S01]  /*3ed0*/  IMAD.WIDE R118, R105, 0x2, R98 ;  /* 0x0000000269767825 */ /* 0x000fe200078e0262 */
[C---:B------:R-:W-:Y:S01]  /*3ee0*/  LOP3.LUT R105, R0.reuse, 0x3c, RZ, 0xfc, !PT ;  /* 0x0000003c00697812 */ /* 0x040fe200078efcff */
[----:B------:R-:W3:Y:S03]  /*3ef0*/  @!P2 LDG.E.U16 R190, desc[UR10][R110.64] ;  /* 0x0000000a6ebea981 */ /* 0x000ee6000c1e1500 */
[----:B------:R-:W-:Y:S01]  /*3f00*/  ISETP.GE.AND P2, PT, R105, UR8, PT ;  /* 0x0000000869007c0c */ /* 0x000fe2000bf46270 */
[----:B------:R-:W2:Y:S01]  /*3f10*/  LDL R115, [R1+0x8] ;  /* 0x0000080001737983 */ /* 0x000ea20000100800 */
[----:B------:R-:W-:-:S04]  /*3f20*/  LOP3.LUT R105, R0, 0x44, RZ, 0xfc, !PT ;  /* 0x0000004400697812 */ /* 0x000fc800078efcff */
[----:B------:R-:W-:Y:S02]  /*3f30*/  ISETP.GE.AND P1, PT, R105, UR8, PT ;  /* 0x0000000869007c0c */ /* 0x000fe4000bf26270 */
[----:B------:R-:W-:-:S05]  /*3f40*/  LOP3.LUT R105, R0, 0x3c, RZ, 0xfc, !PT ;  /* 0x0000003c00697812 */ /* 0x000fca00078efcff */
[----:B0-----:R-:W-:Y:S01]  /*3f50*/  IMAD R105, R105, R124, RZ ;  /* 0x0000007c69697224 */ /* 0x001fe200078e02ff */
[C---:B------:R-:W-:Y:S02]  /*3f60*/  LOP3.LUT R124, R0.reuse, 0x42, RZ, 0xfc, !PT ;  /* 0x00000042007c7812 */ /* 0x040fe400078efcff */
[----:B------:R-:W-:Y:S02]  /*3f70*/  PRMT R196, RZ, 0x7610, R196 ;  /* 0x00007610ffc47816 */ /* 0x000fe400000000c4 */
[----:B------:R-:W-:Y:S01]  /*3f80*/  LOP3.LUT R125, R0, 0x40, RZ, 0xfc, !PT ;  /* 0x00000040007d7812 */ /* 0x000fe200078efcff */
[----:B-1----:R-:W-:Y:S02]  /*3f90*/  IMAD R124, R124, R200, RZ ;  /* 0x000000c87c7c7224 */ /* 0x002fe400078e02ff */
[----:B------:R-:W5:Y:S04]  /*3fa0*/  LDL R200, [R1+0x10] ;  /* 0x0000100001c87983 */ /* 0x000f680000100800 */
[----:B------:R0:W3:Y:S01]  /*3fb0*/  @!P4 LDG.E.U16 R196, desc[UR10][R118.64] ;  /* 0x0000000a76c4c981 */ /* 0x0000e2000c1e1500 */
[----:B------:R-:W-:-:S03]  /*3fc0*/  ISETP.GE.AND P4, PT, R125, UR8, PT ;  /* 0x000000087d007c0c */ /* 0x000fc6000bf86270 */
[----:B------:R-:W2:Y:S01]  /*3fd0*/  LDL R125, [R1+0xc] ;  /* 0x00000c00017d7983 */ /* 0x000ea20000100800 */
[----:B0-----:R-:W-:Y:S02]  /*3fe0*/  IMAD.WIDE R118, R124, 0x2, R98 ;  /* 0x000000027c767825 */ /* 0x001fe400078e0262 */
[----:B------:R-:W0:Y:S01]  /*3ff0*/  LDC R124, c[0x0][0x238] ;  /* 0x00008e00ff7c7b82 */ /* 0x000e220000000800 */
[----:B------:R-:W-:-:S06]  /*4000*/  PRMT R106, RZ, 0x7610, R106 ;  /* 0x00007610ff6a7816 */ /* 0x000fcc000000006a */
[----:B------:R1:W3:Y:S01]  /*4010*/  @!P0 LDG.E.U16 R106, desc[UR10][R2.64] ;  /* 0x0000000a026a8981 */ /* 0x0002e2000c1e1500 */
[----:B------:R-:W-:Y:S01]  /*4020*/  PRMT R215, RZ, 0x7610, R215 ;  /* 0x00007610ffd77816 */ /* 0x000fe200000000d7 */
[----:B-1----:R-:W-:Y:S01]  /*4030*/  IMAD.WIDE R2, R105, 0x2, R98 ;  /* 0x0000000269027825 */ /* 0x002fe200078e0262 */
[----:B------:R-:W-:-:S04]  /*4040*/  LOP3.LUT R105, R0, 0x46, RZ, 0xfc, !PT ;  /* 0x0000004600697812 */ /* 0x000fc800078efcff */
[----:B------:R-:W-:Y:S01]  /*4050*/  ISETP.GE.AND P0, PT, R105, UR8, PT ;  /* 0x0000000869007c0c */ /* 0x000fe2000bf06270 */
[----:B------:R1:W3:Y:S01]  /*4060*/  @!P2 LDG.E.U16 R215, desc[UR10][R2.64] ;  /* 0x0000000a02d7a981 */ /* 0x0002e2000c1e1500 */
[----:B------:R-:W-:Y:S02]  /*4070*/  LOP3.LUT R105, R0, 0x44, RZ, 0xfc, !PT ;  /* 0x0000004400697812 */ /* 0x000fe400078efcff */
[----:B------:R-:W-:-:S03]  /*4080*/  PRMT R142, RZ, 0x7610, R142 ;  /* 0x00007610ff8e7816 */ /* 0x000fc6000000008e */
[----:B0-----:R-:W-:-:S04]  /*4090*/  IMAD R105, R105, R124, RZ ;  /* 0x0000007c69697224 */ /* 0x001fc800078e02ff */
[----:B-1----:R-:W-:Y:S01]  /*40a0*/  IMAD.WIDE R2, R105, 0x2, R98 ;  /* 0x0000000269027825 */ /* 0x002fe200078e0262 */
[----:B------:R-:W-:Y:S02]  /*40b0*/  LOP3.LUT R105, R0, 0x4a, RZ, 0xfc, !PT ;  /* 0x0000004a00697812 */ /* 0x000fe400078efcff */
[----:B------:R-:W-:-:S06]  /*40c0*/  PRMT R216, RZ, 0x7610, R216 ;  /* 0x00007610ffd87816 */ /* 0x000fcc00000000d8 */
[----:B------:R0:W3:Y:S01]  /*40d0*/  @!P5 LDG.E.U16 R216, desc[UR10][R118.64] ;  /* 0x0000000a76d8d981 */ /* 0x0000e2000c1e1500 */
[----:B------:R-:W-:Y:S02]  /*40e0*/  LOP3.LUT R124, R0, 0x48, RZ, 0xfc, !PT ;  /* 0x00000048007c7812 */ /* 0x000fe400078efcff */
[----:B------:R-:W-:Y:S02]  /*40f0*/  PRMT R214, RZ, 0x7610, R214 ;  /* 0x00007610ffd67816 */ /* 0x000fe400000000d6 */
[----:B------:R-:W-:Y:S02]  /*4100*/  ISETP.GE.AND P2, PT, R124, UR8, PT ;  /* 0x000000087c007c0c */ /* 0x000fe4000bf46270 */
[----:B------:R-:W-:Y:S02]  /*4110*/  PRMT R181, RZ, 0x7610, R181 ;  /* 0x00007610ffb57816 */ /* 0x000fe400000000b5 */
[----:B------:R5:W3:Y:S01]  /*4120*/  @!P1 LDG.E.U16 R214, desc[UR10][R2.64] ;  /* 0x0000000a02d69981 */ /* 0x000ae2000c1e1500 */
[----:B------:R-:W-:-:S02]  /*4130*/  ISETP.GE.AND P1, PT, R252, UR8, PT ;  /* 0x00000008fc007c0c */ /* 0x000fc4000bf26270 */
[----:B------:R-:W-:Y:S02]  /*4140*/  LOP3.LUT R124, R0, 0x4a, RZ, 0xfc, !PT ;  /* 0x0000004a007c7812 */ /* 0x000fe400078efcff */
[----:B------:R-:W-:Y:S02]  /*4150*/  PRMT R111, RZ, 0x7610, R111 ;  /* 0x00007610ff6f7816 */ /* 0x000fe4000000006f */
[----:B------:R-:W-:Y:S02]  /*4160*/  PRMT R213, RZ, 0x7610, R213 ;  /* 0x00007610ffd57816 */ /* 0x000fe400000000d5 */
[----:B------:R-:W-:Y:S02]  /*4170*/  PRMT R176, RZ, 0x7610, R176 ;  /* 0x00007610ffb07816 */ /* 0x000fe400000000b0 */
[----:B------:R-:W-:Y:S01]  /*4180*/  PRMT R141, RZ, 0x7610, R141 ;  /* 0x00007610ff8d7816 */ /* 0x000fe2000000008d */
[----:B----4-:R-:W-:-:S05]  /*4190*/  IMAD.WIDE R108, R109, 0x2, R98 ;  /* 0x000000026d6c7825 */ /* 0x010fca00078e0262 */
[----:B------:R2:W4:Y:S01]  /*41a0*/  @!P3 LDG.E.U16 R142, desc[UR10][R108.64] ;  /* 0x0000000a6c8eb981 */ /* 0x000522000c1e1500 */
[----:B------:R-:W-:Y:S02]  /*41b0*/  ISETP.GE.AND P3, PT, R105, UR8, PT ;  /* 0x0000000869007c0c */ /* 0x000fe4000bf66270 */
[----:B------:R-:W1:Y:S02]  /*41c0*/  LDC R105, c[0x0][0x238] ;  /* 0x00008e00ff697b82 */ /* 0x000e640000000800 */
[----:B-1----:R-:W-:-:S04]  /*41d0*/  IMAD R105, R252, R105, RZ ;  /* 0x00000069fc697224 */ /* 0x002fc800078e02ff */
[--C-:B0-----:R-:W-:Y:S02]  /*41e0*/  IMAD.WIDE R118, R105, 0x2, R98.reuse ;  /* 0x0000000269767825 */ /* 0x101fe400078e0262 */
[----:B------:R-:W0:Y:S03]  /*41f0*/  LDC R105, c[0x0][0x238] ;  /* 0x00008e00ff697b82 */ /* 0x000e260000000800 */
[----:B------:R-:W4:Y:S01]  /*4200*/  @!P1 LDG.E.U16 R213, desc[UR10][R118.64] ;  /* 0x0000000a76d59981 */ /* 0x000f22000c1e1500 */
[----:B0-----:R-:W-:Y:S02]  /*4210*/  IMAD R105, R251, R105, RZ ;  /* 0x00000069fb697224 */ /* 0x001fe400078e02ff */
[--C-:B-----5:R-:W-:Y:S02]  /*4220*/  IMAD.WIDE R2, R200, 0x2, R98.reuse ;  /* 0x00000002c8027825 */ /* 0x120fe400078e0262 */
[----:B------:R-:W0:Y:S03]  /*4230*/  LDC R200, c[0x0][0x238] ;  /* 0x00008e00ffc87b82 */ /* 0x000e260000000800 */
[----:B------:R1:W5:Y:S01]  /*4240*/  @!P2 LDG.E.U16 R181, desc[UR10][R2.64] ;  /* 0x0000000a02b5a981 */ /* 0x000362000c1e1500 */
[----:B--2---:R-:W-:-:S04]  /*4250*/  IMAD.WIDE R108, R125, 0x2, R98 ;  /* 0x000000027d6c7825 */ /* 0x004fc800078e0262 */
[----:B------:R-:W2:Y:S01]  /*4260*/  LDC R125, c[0x0][0x238] ;  /* 0x00008e00ff7d7b82 */ /* 0x000ea20000000800 */
[--C-:B------:R-:W-:Y:S01]  /*4270*/  IMAD.WIDE R114, R115, 0x2, R98.reuse ;  /* 0x0000000273727825 */ /* 0x100fe200078e0262 */
[----:B------:R1:W4:Y:S03]  /*4280*/  @!P0 LDG.E.U16 R176, desc[UR10][R108.64] ;  /* 0x0000000a6cb08981 */ /* 0x000326000c1e1500 */
[----:B-1----:R-:W-:Y:S01]  /*4290*/  IMAD.WIDE R2, R105, 0x2, R98 ;  /* 0x0000000269027825 */ /* 0x002fe200078e0262 */
[----:B------:R1:W5:Y:S02]  /*42a0*/  @!P4 LDG.E.U16 R111, desc[UR10][R114.64] ;  /* 0x0000000a726fc981 */ /* 0x000364000c1e1500 */
[----:B------:R-:W1:Y:S08]  /*42b0*/  LDC R105, c[0x0][0x238] ;  /* 0x00008e00ff697b82 */ /* 0x000e700000000800 */
[----:B------:R-:W0:Y:S01]  /*42c0*/  LDC R109, c[0x0][0x238] ;  /* 0x00008e00ff6d7b82 */ /* 0x000e220000000800 */
[----:B--2---:R-:W-:-:S02]  /*42d0*/  IMAD R124, R124, R125, RZ ;  /* 0x0000007d7c7c7224 */ /* 0x004fc400078e02ff */
[----:B-1----:R-:W-:Y:S02]  /*42e0*/  IMAD R105, R249, R105, RZ ;  /* 0x00000069f9697224 */ /* 0x002fe400078e02ff */
[----:B------:R-:W-:-:S03]  /*42f0*/  IMAD.WIDE R114, R124, 0x2, R98 ;  /* 0x000000027c727825 */ /* 0x000fc600078e0262 */
[----:B------:R-:W1:Y:S01]  /*4300*/  LDC R124, c[0x0][0x238] ;  /* 0x00008e00ff7c7b82 */ /* 0x000e620000000800 */
[----:B------:R-:W-:-:S07]  /*4310*/  IMAD.WIDE R118, R105, 0x2, R98 ;  /* 0x0000000269767825 */ /* 0x000fce00078e0262 */
[----:B------:R-:W2:Y:S01]  /*4320*/  LDC R105, c[0x0][0x238] ;  /* 0x00008e00ff697b82 */ /* 0x000ea20000000800 */
[----:B------:R-:W-:-:S06]  /*4330*/  PRMT R108, RZ, 0x7610, R108 ;  /* 0x00007610ff6c7816 */ /* 0x000fcc000000006c */
[----:B------:R0:W4:Y:S01]  /*4340*/  @!P3 LDG.E.U16 R108, desc[UR10][R114.64] ;  /* 0x0000000a726cb981 */ /* 0x000122000c1e1500 */
[----:B-1----:R-:W-:-:S04]  /*4350*/  IMAD R124, R250, R124, RZ ;  /* 0x0000007cfa7c7224 */ /* 0x002fc800078e02ff */
[----:B0-----:R-:W-:-:S04]  /*4360*/  IMAD.WIDE R114, R124, 0x2, R98 ;  /* 0x000000027c727825 */ /* 0x001fc800078e0262 */
[----:B--2---:R-:W-:-:S04]  /*4370*/  IMAD R105, R248, R105, RZ ;  /* 0x00000069f8697224 */ /* 0x004fc800078e02ff */
[----:B------:R-:W-:Y:S02]  /*4380*/  IMAD.WIDE R124, R105, 0x2, R98 ;  /* 0x00000002697c7825 */ /* 0x000fe400078e0262 */
[----:B------:R-:W0:Y:S01]  /*4390*/  LDC R105, c[0x0][0x238] ;  /* 0x00008e00ff697b82 */ /* 0x000e220000000800 */
[----:B------:R-:W-:Y:S02]  /*43a0*/  ISETP.GE.AND P0, PT, R251, UR8, PT ;  /* 0x00000008fb007c0c */ /* 0x000fe4000bf06270 */
[----:B------:R-:W-:Y:S02]  /*43b0*/  ISETP.GE.AND P4, PT, R250, UR8, PT ;  /* 0x00000008fa007c0c */ /* 0x000fe4000bf86270 */
[----:B------:R-:W-:Y:S02]  /*43c0*/  ISETP.GE.AND P2, PT, R249, UR8, PT ;  /* 0x00000008f9007c0c */ /* 0x000fe4000bf46270 */
[----:B------:R-:W-:-:S07]  /*43d0*/  PRMT R110, RZ, 0x7610, R110 ;  /* 0x00007610ff6e7816 */ /* 0x000fce000000006e */
[----:B------:R1:W2:Y:S01]  /*43e0*/  @!P0 LDG.E.U16 R141, desc[UR10][R2.64] ;  /* 0x0000000a028d8981 */ /* 0x0002a2000c1e1500 */
[C---:B------:R-:W-:Y:S02]  /*43f0*/  ISETP.GE.AND P0, PT, R247.reuse, UR8, PT ;  /* 0x00000008f7007c0c */ /* 0x040fe4000bf06270 */
[C---:B------:R-:W-:Y:S02]  /*4400*/  ISETP.GE.AND P3, PT, R246.reuse, UR8, PT ;  /* 0x00000008f6007c0c */ /* 0x040fe4000bf66270 */
[----:B------:R-:W-:Y:S02]  /*4410*/  PRMT R191, RZ, 0x7610, R191 ;  /* 0x00007610ffbf7816 */ /* 0x000fe400000000bf */
[----:B------:R-:W-:Y:S01]  /*4420*/  PRMT R189, RZ, 0x7610, R189 ;  /* 0x00007610ffbd7816 */ /* 0x000fe200000000bd */
[----:B------:R-:W-:Y:S01]  /*4430*/  IMAD R109, R246, R109, RZ ;  /* 0x0000006df66d7224 */ /* 0x000fe200078e02ff */
[----:B------:R3:W4:Y:S01]  /*4440*/  @!P4 LDG.E.U16 R110, desc[UR10][R114.64] ;  /* 0x0000000a726ec981 */ /* 0x000722000c1e1500 */
[----:B0-----:R-:W-:-:S03]  /*4450*/  IMAD R105, R247, R105, RZ ;  /* 0x00000069f7697224 */ /* 0x001fc600078e02ff */
[----:B------:R0:W2:Y:S01]  /*4460*/  @!P2 LDG.E.U16 R191, desc[UR10][R118.64] ;  /* 0x0000000a76bfa981 */ /* 0x0000a2000c1e1500 */
[----:B-1----:R-:W-:Y:S02]  /*4470*/  IMAD.WIDE R2, R105, 0x2, R98 ;  /* 0x0000000269027825 */ /* 0x002fe400078e0262 */
[----:B------:R-:W1:Y:S01]  /*4480*/  LDC R105, c[0x0][0x238] ;  /* 0x00008e00ff697b82 */ /* 0x000e620000000800 */
[----:B---3--:R-:W-:Y:S02]  /*4490*/  PRMT R115, RZ, 0x7610, R115 ;  /* 0x00007610ff737816 */ /* 0x008fe40000000073 */
[----:B------:R3:W2:Y:S01]  /*44a0*/  @!P0 LDG.E.U16 R189, desc[UR10][R2.64] ;  /* 0x0000000a02bd8981 */ /* 0x0006a2000c1e1500 */
[----:B------:R-:W-:Y:S02]  /*44b0*/  IMAD R200, R243, R200, RZ ;  /* 0x000000c8f3c87224 */ /* 0x000fe400078e02ff */
[----:B0-----:R-:W-:Y:S01]  /*44c0*/  IMAD.WIDE R118, R109, 0x2, R98 ;  /* 0x000000026d767825 */ /* 0x001fe200078e0262 */
[----:B------:R-:W-:-:S04]  /*44d0*/  ISETP.GE.AND P1, PT, R248, UR8, PT ;  /* 0x00000008f8007c0c */ /* 0x000fc8000bf26270 */
[----:B------:R0:W2:Y:S01]  /*44e0*/  @!P3 LDG.E.U16 R115, desc[UR10][R118.64] ;  /* 0x0000000a7673b981 */ /* 0x0000a2000c1e1500 */
[----:B---3--:R-:W3:Y:S01]  /*44f0*/  LDC R3, c[0x0][0x238] ;  /* 0x00008e00ff037b82 */ /* 0x008ee20000000800 */
[----:B------:R-:W-:Y:S01]  /*4500*/  ISETP.GE.AND P2, PT, R245, UR8, PT ;  /* 0x00000008f5007c0c */ /* 0x000fe2000bf46270 */
[----:B0-----:R-:W-:-:S06]  /*4510*/  IMAD.WIDE R118, R200, 0x2, R98 ;  /* 0x00000002c8767825 */ /* 0x001fcc00078e0262 */
[----:B------:R-:W0:Y:S01]  /*4520*/  LDC R200, c[0x0][0x238] ;  /* 0x00008e00ffc87b82 */ /* 0x000e220000000800 */
[----:B------:R-:W-:Y:S01]  /*4530*/  PRMT R212, RZ, 0x7610, R212 ;  /* 0x00007610ffd47816 */ /* 0x000fe200000000d4 */
[----:B-1----:R-:W-:Y:S01]  /*4540*/  IMAD R105, R245, R105, RZ ;  /* 0x00000069f5697224 */ /* 0x002fe200078e02ff */
[----:B------:R-:W-:Y:S02]  /*4550*/  PRMT R183, RZ, 0x7610, R183 ;  /* 0x00007610ffb77816 */ /* 0x000fe400000000b7 */
[----:B------:R-:W-:Y:S02]  /*4560*/  ISETP.GE.AND P0, PT, R244, UR8, PT ;  /* 0x00000008f4007c0c */ /* 0x000fe4000bf06270 */
[----:B------:R1:W2:Y:S01]  /*4570*/  @!P1 LDG.E.U16 R212, desc[UR10][R124.64] ;  /* 0x0000000a7cd49981 */ /* 0x0002a2000c1e1500 */
[----:B------:R-:W-:Y:S01]  /*4580*/  PRMT R211, RZ, 0x7610, R211 ;  /* 0x00007610ffd37816 */ /* 0x000fe200000000d3 */
[----:B-1----:R-:W-:-:S04]  /*4590*/  IMAD.WIDE R124, R105, 0x2, R98 ;  /* 0x00000002697c7825 */ /* 0x002fc800078e0262 */
[----:B---3--:R-:W-:Y:S01]  /*45a0*/  IMAD R3, R244, R3, RZ ;  /* 0x00000003f4037224 */ /* 0x008fe200078e02ff */
[----:B------:R-:W3:Y:S01]  /*45b0*/  @!P2 LDG.E.U16 R183, desc[UR10][R124.64] ;  /* 0x0000000a7cb7a981 */ /* 0x000ee2000c1e1500 */
[----:B------:R-:W-:Y:S02]  /*45c0*/  ISETP.GE.AND P2, PT, R242, UR8, PT ;  /* 0x00000008f2007c0c */ /* 0x000fe4000bf46270 */
[C---:B------:R-:W-:Y:S01]  /*45d0*/  LOP3.LUT R109, R0.reuse, 0x64, RZ, 0xfc, !PT ;  /* 0x00000064006d7812 */ /* 0x040fe200078efcff */
[----:B------:R-:W-:Y:S01]  /*45e0*/  IMAD.WIDE R2, R3, 0x2, R98 ;  /* 0x0000000203027825 */ /* 0x000fe200078e0262 */
[----:B------:R-:W-:-:S03]  /*45f0*/  LOP3.LUT R105, R0, 0x62, RZ, 0xfc, !PT ;  /* 0x0000006200697812 */ /* 0x000fc600078efcff */
[----:B0-----:R-:W-:Y:S01]  /*4600*/  IMAD R200, R242, R200, RZ ;  /* 0x000000c8f2c87224 */ /* 0x001fe200078e02ff */
[----:B------:R-:W-:Y:S01]  /*4610*/  ISETP.GE.AND P1, PT, R243, UR8, PT ;  /* 0x00000008f3007c0c */ /* 0x000fe2000bf26270 */
[----:B------:R0:W3:Y:S01]  /*4620*/  @!P0 LDG.E.U16 R211, desc[UR10][R2.64] ;  /* 0x0000000a02d38981 */ /* 0x0000e2000c1e1500 */
[----:B------:R-:W-:Y:S02]  /*4630*/  ISETP.GE.AND P4, PT, R109, UR8, PT ;  /* 0x000000086d007c0c */ /* 0x000fe4000bf86270 */
[----:B------:R-:W-:Y:S02]  /*4640*/  ISETP.GE.AND P3, PT, R105, UR8, PT ;  /* 0x0000000869007c0c */ /* 0x000fe4000bf66270 */
[----:B------:R-:W-:Y:S02]  /*4650*/  PRMT R120, RZ, 0x7610, R120 ;  /* 0x00007610ff787816 */ /* 0x000fe40000000078 */
[----:B------:R-:W-:Y:S01]  /*4660*/  LOP3.LUT R105, R0, 0x66, RZ, 0xfc, !PT ;  /* 0x0000006600697812 */ /* 0x000fe200078efcff */
[----:B0-----:R-:W-:-:S03]  /*4670*/  IMAD.WIDE R2, R200, 0x2, R98 ;  /* 0x00000002c8027825 */ /* 0x001fc600078e0262 */
[----:B------:R-:W-:Y:S02]  /*4680*/  ISETP.GE.AND P0, PT, R105, UR8, PT ;  /* 0x0000000869007c0c */ /* 0x000fe4000bf06270 */
[----:B------:R-:W-:Y:S01]  /*4690*/  PRMT R188, RZ, 0x7610, R188 ;  /* 0x00007610ffbc7816 */ /* 0x000fe200000000bc */
[----:B------:R0:W3:Y:S01]  /*46a0*/  @!P2 LDG.E.U16 R120, desc[UR10][R2.64] ;  /* 0x0000000a0278a981 */ /* 0x0000e2000c1e1500 */
[----:B------:R-:W-:Y:S02]  /*46b0*/  PRMT R210, RZ, 0x7610, R210 ;  /* 0x00007610ffd27816 */ /* 0x000fe400000000d2 */
[----:B------:R-:W-:Y:S02]  /*46c0*/  LOP3.LUT R105, R0, 0x68, RZ, 0xfc, !PT ;  /* 0x0000006800697812 */ /* 0x000fe400078efcff */
[----:B------:R-:W3:Y:S01]  /*46d0*/  @!P1 LDG.E.U16 R188, desc[UR10][R118.64] ;  /* 0x0000000a76bc9981 */ /* 0x000ee2000c1e1500 */
[----:B------:R-:W-:Y:S01]  /*46e0*/  PRMT R187, RZ, 0x7610, R187 ;  /* 0x00007610ffbb7816 */ /* 0x000fe200000000bb */
[----:B0-----:R-:W-:Y:S01]  /*46f0*/  IMAD.WIDE R2, R227, 0x2, R98 ;  /* 0x00000002e3027825 */ /* 0x001fe200078e0262 */
[----:B------:R-:W-:-:S04]  /*4700*/  ISETP.GE.AND P1, PT, R105, UR8, PT ;  /* 0x0000000869007c0c */ /* 0x000fc8000bf26270 */
[----:B------:R0:W3:Y:S01]  /*4710*/  @!P4 LDG.E.U16 R210, desc[UR10][R2.64] ;  /* 0x0000000a02d2c981 */ /* 0x0000e2000c1e1500 */
[----:B------:R-:W-:Y:S02]  /*4720*/  LOP3.LUT R105, R0, 0x6a, RZ, 0xfc, !PT ;  /* 0x0000006a00697812 */ /* 0x000fe400078efcff */
[----:B------:R-:W-:Y:S01]  /*4730*/  PRMT R125, RZ, 0x7610, R125 ;  /* 0x00007610ff7d7816 */ /* 0x000fe2000000007d */
[----:B0-----:R-:W-:-:S05]  /*4740*/  IMAD.WIDE R2, R228, 0x2, R98 ;  /* 0x00000002e4027825 */ /* 0x001fca00078e0262 */
[----:B------:R0:W3:Y:S01]  /*4750*/  @!P0 LDG.E.U16 R187, desc[UR10][R2.64] ;  /* 0x0000000a02bb8981 */ /* 0x0000e2000c1e1500 */
[----:B------:R-:W-:Y:S02]  /*4760*/  ISETP.GE.AND P0, PT, R105, UR8, PT ;  /* 0x0000000869007c0c */ /* 0x000fe4000bf06270 */
[----:B------:R-:W-:Y:S01]  /*4770*/  PRMT R123, RZ, 0x7610, R123 ;  /* 0x00007610ff7b7816 */ /* 0x000fe2000000007b */
[----:B0-----:R-:W-:-:S05]  /*4780*/  IMAD.WIDE R2, R229, 0x2, R98 ;  /* 0x00000002e5027825 */ /* 0x001fca00078e0262 */
[----:B------:R0:W3:Y:S02]  /*4790*/  @!P1 LDG.E.U16 R125, desc[UR10][R2.64] ;  /* 0x0000000a027d9981 */ /* 0x0000e4000c1e1500 */
[----:B0-----:R-:W-:-:S05]  /*47a0*/  IMAD.WIDE R2, R230, 0x2, R98 ;  /* 0x00000002e6027825 */ /* 0x001fca00078e0262 */
[----:B------:R0:W3:Y:S02]  /*47b0*/  @!P0 LDG.E.U16 R123, desc[UR10][R2.64] ;  /* 0x0000000a027b8981 */ /* 0x0000e4000c1e1500 */
[----:B0-----:R-:W-:-:S04]  /*47c0*/  LOP3.LUT R2, R0, 0x6c, RZ, 0xfc, !PT ;  /* 0x0000006c00027812 */ /* 0x001fc800078efcff */
[----:B------:R-:W-:Y:S02]  /*47d0*/  ISETP.GE.AND P0, PT, R2, UR8, PT ;  /* 0x0000000802007c0c */ /* 0x000fe4000bf06270 */
[----:B------:R-:W-:Y:S02]  /*47e0*/  LOP3.LUT R2, R0, 0x6e, RZ, 0xfc, !PT ;  /* 0x0000006e00027812 */ /* 0x000fe400078efcff */
[----:B------:R-:W-:Y:S02]  /*47f0*/  PRMT R209, RZ, 0x7610, R209 ;  /* 0x00007610ffd17816 */ /* 0x000fe400000000d1 */
[----:B------:R-:W-:Y:S01]  /*4800*/  ISETP.GE.AND P1, PT, R2, UR8, PT ;  /* 0x0000000802007c0c */ /* 0x000fe2000bf26270 */
[----:B------:R-:W-:Y:S01]  /*4810*/  IMAD.WIDE R2, R231, 0x2, R98 ;  /* 0x00000002e7027825 */ /* 0x000fe200078e0262 */
[----:B------:R-:W-:-:S05]  /*4820*/  PRMT R186, RZ, 0x7610, R186 ;  /* 0x00007610ffba7816 */ /* 0x000fca00000000ba */
[----:B------:R0:W3:Y:S02]  /*4830*/  @!P0 LDG.E.U16 R209, desc[UR10][R2.64] ;  /* 0x0000000a02d18981 */ /* 0x0000e4000c1e1500 */
[----:B0-----:R-:W-:-:S05]  /*4840*/  IMAD.WIDE R2, R232, 0x2, R98 ;  /* 0x00000002e8027825 */ /* 0x001fca00078e0262 */
[----:B------:R0:W3:Y:S02]  /*4850*/  @!P1 LDG.E.U16 R186, desc[UR10][R2.64] ;  /* 0x0000000a02ba9981 */ /* 0x0000e4000c1e1500 */
[----:B0-----:R-:W-:-:S04]  /*4860*/  LOP3.LUT R2, R0, 0x70, RZ, 0xfc, !PT ;  /* 0x0000007000027812 */ /* 0x001fc800078efcff */
[----:B------:R-:W-:Y:S02]  /*4870*/  ISETP.GE.AND P0, PT, R2, UR8, PT ;  /* 0x0000000802007c0c */ /* 0x000fe4000bf06270 */
[----:B------:R-:W-:Y:S01]  /*4880*/  LOP3.LUT R2, R0, 0x72, RZ, 0xfc, !PT ;  /* 0x0000007200027812 */ /* 0x000fe200078efcff */
[----:B------:R-:W-:Y:S01]  /*4890*/  IMAD.WIDE R118, R226, 0x2, R98 ;  /* 0x00000002e2767825 */ /* 0x000fe200078e0262 */
[----:B------:R-:W-:Y:S02]  /*48a0*/  PRMT R139, RZ, 0x7610, R139 ;  /* 0x00007610ff8b7816 */ /* 0x000fe4000000008b */
[----:B------:R-:W-:Y:S01]  /*48b0*/  ISETP.GE.AND P1, PT, R2, UR8, PT ;  /* 0x0000000802007c0c */ /* 0x000fe2000bf26270 */
[----:B------:R-:W-:Y:S01]  /*48c0*/  IMAD.WIDE R2, R233, 0x2, R98 ;  /* 0x00000002e9027825 */ /* 0x000fe200078e0262 */
[----:B------:R-:W-:Y:S02]  /*48d0*/  PRMT R178, RZ, 0x7610, R178 ;  /* 0x00007610ffb27816 */ /* 0x000fe400000000b2 */
[----:B------:R0:W3:Y:S04]  /*48e0*/  @!P3 LDG.E.U16 R139, desc[UR10][R118.64] ;  /* 0x0000000a768bb981 */ /* 0x0000e8000c1e1500 */
[----:B------:R1:W3:Y:S01]  /*48f0*/  @!P0 LDG.E.U16 R178, desc[UR10][R2.64] ;  /* 0x0000000a02b28981 */ /* 0x0002e2000c1e1500 */
[----:B0-----:R-:W-:Y:S01]  /*4900*/  PRMT R118, RZ, 0x7610, R118 ;  /* 0x00007610ff767816 */ /* 0x001fe20000000076 */
[----:B-1----:R-:W-:-:S05]  /*4910*/  IMAD.WIDE R2, R234, 0x2, R98 ;  /* 0x00000002ea027825 */ /* 0x002fca00078e0262 */
        /* <DEDUP_REMOVED lines=16> */
[----:B------:R-:W-:-:S06]  /*4a20*/  IMAD.WIDE R2, R237, 0x2, R98 ;  /* 0x00000002ed027825 */ /* 0x000fcc00078e0262 */
[----:B------:R0:W3:Y:S01]  /*4a30*/  @!P0 LDG.E.U16 R116, desc[UR10][R2.64] ;  /* 0x0000000a02748981 */ /* 0x0000e2000c1e1500 */
[----:B------:R-:W-:Y:S01]  /*4a40*/  PRMT R113, RZ, 0x7610, R113 ;  /* 0x00007610ff717816 */ /* 0x000fe20000000071 */
[----:B------:R-:W1:Y:S01]  /*4a50*/  S2R R200, SR_TID.X ;  /* 0x0000000000c87919 */ /* 0x000e620000002100 */
        /* <DEDUP_REMOVED lines=11> */
[----:B------:R0:W3:Y:S01]  /*4b10*/  @!P1 LDG.E.U16 R184, desc[UR10][R2.64] ;  /* 0x0000000a02b89981 */ /* 0x0000e2000c1e1500 */
[----:B-1----:R-:W-:-:S04]  /*4b20*/  LOP3.LUT R200, R200, 0x3f, RZ, 0xc0, !PT ;  /* 0x0000003fc8c87812 */ /* 0x002fc800078ec0ff */
[----:B------:R-:W-:Y:S02]  /*4b30*/  ISETP.GE.AND P0, PT, R200, UR8, PT ;  /* 0x00000008c8007c0c */ /* 0x000fe4000bf06270 */
[C---:B------:R-:W-:Y:S02]  /*4b40*/  IADD3 RZ, P1, R86.reuse, UR4, RZ ;  /* 0x0000000456ff7c10 */ /* 0x040fe4000ff3e0ff */
[----:B------:R-:W-:Y:S01]  /*4b50*/  PRMT R119, RZ, 0x7610, R119 ;  /* 0x00007610ff777816 */ /* 0x000fe20000000077 */
[----:B0-----:R-:W-:Y:S01]  /*4b60*/  VIADD R2, R86, UR4 ;  /* 0x0000000456027c36 */ /* 0x001fe20008000000 */
[----:B------:R-:W-:Y:S01]  /*4b70*/  IADD3.X R3, R87, UR5, RZ, P1, !PT ;  /* 0x0000000557037c10 */ /* 0x000fe20008ffe4ff */
[----:B------:R-:W-:Y:S01]  /*4b80*/  BAR.SYNC.DEFER_BLOCKING 0x0 ;  /* 0x0000000000007b1d */ /* 0x000fe20000010000 */
[----:B------:R-:W-:Y:S02]  /*4b90*/  IADD3 RZ, P1, R84, UR4, RZ ;  /* 0x0000000454ff7c10 */ /* 0x000fe4000ff3e0ff */
[----:B------:R-:W-:-:S02]  /*4ba0*/  PRMT R114, RZ, 0x7610, R114 ;  /* 0x00007610ff727816 */ /* 0x000fc40000000072 */
[----:B------:R-:W-:Y:S02]  /*4bb0*/  PRMT R109, RZ, 0x7610, R109 ;  /* 0x00007610ff6d7816 */ /* 0x000fe4000000006d */
[----:B------:R-:W-:Y:S01]  /*4bc0*/  PRMT R143, RZ, 0x7610, R143 ;  /* 0x00007610ff8f7816 */ /* 0x000fe2000000008f */
[----:B------:R0:W3:Y:S02]  /*4bd0*/  @!P0 LDG.E.U16 R119, desc[UR10][R2.64] ;  /* 0x0000000a02778981 */ /* 0x0000e4000c1e1500 */
[----:B0-----:R-:W-:Y:S01]  /*4be0*/  VIADD R2, R84, UR4 ;  /* 0x0000000454027c36 */ /* 0x001fe20008000000 */
[----:B------:R-:W-:Y:S02]  /*4bf0*/  IADD3.X R3, R85, UR5, RZ, P1, !PT ;  /* 0x0000000555037c10 */ /* 0x000fe40008ffe4ff */
[----:B------:R-:W-:-:S03]  /*4c00*/  IADD3 RZ, P1, R82, UR4, RZ ;  /* 0x0000000452ff7c10 */ /* 0x000fc6000ff3e0ff */
[----:B------:R0:W3:Y:S02]  /*4c10*/  @!P0 LDG.E.U16 R114, desc[UR10][R2.64] ;  /* 0x0000000a02728981 */ /* 0x0000e4000c1e1500 */
[----:B0-----:R-:W-:Y:S01]  /*4c20*/  VIADD R2, R82, UR4 ;  /* 0x0000000452027c36 */ /* 0x001fe20008000000 */
[----:B------:R-:W-:Y:S02]  /*4c30*/  IADD3.X R3, R83, UR5, RZ, P1, !PT ;  /* 0x0000000553037c10 */ /* 0x000fe40008ffe4ff */
[----:B------:R-:W-:-:S03]  /*4c40*/  IADD3 RZ, P1, R80, UR4, RZ ;  /* 0x0000000450ff7c10 */ /* 0x000fc6000ff3e0ff */
[----:B------:R0:W3:Y:S01]  /*4c50*/  @!P0 LDG.E.U16 R109, desc[UR10][R2.64] ;  /* 0x0000000a026d8981 */ /* 0x0000e2000c1e1500 */
[----:B------:R-:W-:Y:S01]  /*4c60*/  PRMT R179, RZ, 0x7610, R179 ;  /* 0x00007610ffb37816 */ /* 0x000fe200000000b3 */
        /* <DEDUP_REMOVED lines=11> */
[----:B------:R-:W-:-:S05]  /*4d20*/  IADD3.X R3, R77, UR5, RZ, P1, !PT ;  /* 0x000000054d037c10 */ /* 0x000fca0008ffe4ff */
[----:B------:R0:W3:Y:S02]  /*4d30*/  @!P0 LDG.E.U16 R138, desc[UR10][R2.64] ;  /* 0x0000000a028a8981 */ /* 0x0000e4000c1e1500 */
[----:B0-----:R-:W-:-:S04]  /*4d40*/  IADD3 R2, P1, R88, UR4, RZ ;  /* 0x0000000458027c10 */ /* 0x001fc8000ff3e0ff */
[----:B------:R-:W-:-:S05]  /*4d50*/  IADD3.X R3, R89, UR5, RZ, P1, !PT ;  /* 0x0000000559037c10 */ /* 0x000fca0008ffe4ff */
[----:B------:R0:W3:Y:S01]  /*4d60*/  @!P0 LDG.E.U16 R124, desc[UR10][R2.64] ;  /* 0x0000000a027c8981 */ /* 0x0000e2000c1e1500 */
[----:B------:R-:W-:Y:S02]  /*4d70*/  PRMT R136, RZ, 0x7610, R136 ;  /* 0x00007610ff887816 */ /* 0x000fe40000000088 */
[C---:B0-----:R-:W-:Y:S01]  /*4d80*/  LOP3.LUT R2, R200.reuse, 0x40, RZ, 0xfc, !PT ;  /* 0x00000040c8027812 */ /* 0x041fe200078efcff */
[----:B------:R-:W-:-:S03]  /*4d90*/  IMAD.SHL.U32 R200, R200, 0x2, RZ ;  /* 0x00000002c8c87824 */ /* 0x000fc600078e00ff */
[----:B------:R-:W-:Y:S02]  /*4da0*/  ISETP.GE.AND P1, PT, R2, UR8, PT ;  /* 0x0000000802007c0c */ /* 0x000fe4000bf26270 */
[----:B------:R-:W-:Y:S01]  /*4db0*/  IADD3 R2, P2, R90, UR4, RZ ;  /* 0x000000045a027c10 */ /* 0x000fe2000ff5e0ff */
[----:B------:R0:W-:Y:S03]  /*4dc0*/  STS.U16 [R200+UR6], R104 ;  /* 0x00000068c8007988 */ /* 0x0001e60008000406 */
[----:B------:R-:W-:-:S05]  /*4dd0*/  IADD3.X R3, R91, UR5, RZ, P2, !PT ;  /* 0x000000055b037c10 */ /* 0x000fca00097fe4ff */
[----:B------:R1:W3:Y:S01]  /*4de0*/  @!P0 LDG.E.U16 R136, desc[UR10][R2.64] ;  /* 0x0000000a02888981 */ /* 0x0002e2000c1e1500 */
[----:B0-----:R-:W-:-:S04]  /*4df0*/  IADD3 R104, P2, R92, UR4, RZ ;  /* 0x000000045c687c10 */ /* 0x001fc8000ff5e0ff */
[----:B------:R-:W-:Y:S02]  /*4e00*/  IADD3.X R105, R93, UR5, RZ, P2, !PT ;  /* 0x000000055d697c10 */ /* 0x000fe400097fe4ff */
[----:B-1----:R-:W-:Y:S02]  /*4e10*/  PRMT R3, RZ, 0x7610, R3 ;  /* 0x00007610ff037816 */ /* 0x002fe40000000003 */
[----:B------:R-:W-:-:S04]  /*4e20*/  PRMT R2, RZ, 0x7610, R2 ;  /* 0x00007610ff027816 */ /* 0x000fc80000000002 */
[----:B------:R0:W3:Y:S02]  /*4e30*/  @!P0 LDG.E.U16 R3, desc[UR10][R104.64] ;  /* 0x0000000a68038981 */ /* 0x0000e4000c1e1500 */
[----:B0-----:R-:W-:-:S04]  /*4e40*/  IADD3 R104, P2, R94, UR4, RZ ;  /* 0x000000045e687c10 */ /* 0x001fc8000ff5e0ff */
[----:B------:R-:W-:Y:S01]  /*4e50*/  IADD3.X R105, R95, UR5, RZ, P2, !PT ;  /* 0x000000055f697c10 */ /* 0x000fe200097fe4ff */
[----:B------:R0:W-:Y:S04]  /*4e60*/  STS.U16 [R200+UR6+0x400], R182 ;  /* 0x000400b6c8007988 */ /* 0x0001e80008000406 */
[----:B------:R1:W3:Y:S01]  /*4e70*/  @!P0 LDG.E.U16 R2, desc[UR10][R104.64] ;  /* 0x0000000a68028981 */ /* 0x0002e2000c1e1500 */
[----:B0-----:R-:W-:Y:S02]  /*4e80*/  PRMT R182, RZ, 0x7610, R182 ;  /* 0x00007610ffb67816 */ /* 0x001fe400000000b6 */
[----:B-1----:R-:W-:-:S04]  /*4e90*/  IADD3 R104, P2, R96, UR4, RZ ;  /* 0x0000000460687c10 */ /* 0x002fc8000ff5e0ff */
        /* <DEDUP_REMOVED lines=26> */
[----:B-----5:R0:W-:Y:S04]  /*5040*/  STS.U16 [R200+UR6+0x1000], R111 ;  /* 0x0010006fc8007988 */ /* 0x0201e80008000406 */
[----:B------:R1:W5:Y:S01]  /*5050*/  @!P0 LDG.E.U16 R127, desc[UR10][R104.64] ;  /* 0x0000000a687f8981 */ /* 0x000362000c1e1500 */
[----:B0-----:R-:W-:Y:S02]  /*5060*/  PRMT R111, RZ, 0x7610, R111 ;  /* 0x00007610ff6f7816 */ /* 0x001fe4000000006f */
[----:B-1----:R-:W-:-:S04]  /*5070*/  IADD3 R104, P2, R174, UR4, RZ ;  /* 0x00000004ae687c10 */ /* 0x002fc8000ff5e0ff */
[----:B------:R-:W-:Y:S01]  /*5080*/  IADD3.X R105, R175, UR5, RZ, P2, !PT ;  /* 0x00000005af697c10 */ /* 0x000fe200097fe4ff */
[----:B------:R0:W-:Y:S04]  /*5090*/  STS.U16 [R200+UR6+0x1200], R181 ;  /* 0x001200b5c8007988 */ /* 0x0001e80008000406 */
[----:B------:R1:W5:Y:S01]  /*50a0*/  @!P0 LDG.E.U16 R111, desc[UR10][R104.64] ;  /* 0x0000000a686f8981 */ /* 0x000362000c1e1500 */
[----:B0-----:R-:W-:Y:S02]  /*50b0*/  PRMT R181, RZ, 0x7610, R181 ;  /* 0x00007610ffb57816 */ /* 0x001fe400000000b5 */
[----:B-1----:R-:W-:-:S04]  /*50c0*/  IADD3 R104, P2, R64, UR4, RZ ;  /* 0x0000000440687c10 */ /* 0x002fc8000ff5e0ff */
[----:B------:R-:W-:Y:S01]  /*50d0*/  IADD3.X R105, R65, UR5, RZ, P2, !PT ;  /* 0x0000000541697c10 */ /* 0x000fe200097fe4ff */
[----:B----4-:R0:W-:Y:S04]  /*50e0*/  STS.U16 [R200+UR6+0x1400], R110 ;  /* 0x0014006ec8007988 */ /* 0x0101e80008000406 */
[----:B------:R1:W4:Y:S01]  /*50f0*/  @!P0 LDG.E.U16 R181, desc[UR10][R104.64] ;  /* 0x0000000a68b58981 */ /* 0x000322000c1e1500 */
[----:B0-----:R-:W-:Y:S02]  /*5100*/  PRMT R110, RZ, 0x7610, R110 ;  /* 0x00007610ff6e7816 */ /* 0x001fe4000000006e */
[----:B-1----:R-:W-:-:S04]  /*5110*/  IADD3 R104, P2, R54, UR4, RZ ;  /* 0x0000000436687c10 */ /* 0x002fc8000ff5e0ff */
[----:B------:R-:W-:Y:S01]  /*5120*/  IADD3.X R105, R55, UR5, RZ, P2, !PT ;  /* 0x0000000537697c10 */ /* 0x000fe200097fe4ff */
[----:B--2---:R0:W-:Y:S04]  /*5130*/  STS.U16 [R200+UR6+0x1600], R115 ;  /* 0x00160073c8007988 */ /* 0x0041e80008000406 */
[----:B------:R1:W2:Y:S01]  /*5140*/  @!P0 LDG.E.U16 R110, desc[UR10][R104.64] ;  /* 0x0000000a686e8981 */ /* 0x0002a2000c1e1500 */
[----:B0-----:R-:W-:Y:S02]  /*5150*/  PRMT R115, RZ, 0x7610, R115 ;  /* 0x00007610ff737816 */ /* 0x001fe40000000073 */
[----:B-1----:R-:W-:-:S04]  /*5160*/  IADD3 R104, P2, R56, UR4, RZ ;  /* 0x0000000438687c10 */ /* 0x002fc8000ff5e0ff */
[----:B------:R-:W-:Y:S01]  /*5170*/  IADD3.X R105, R57, UR5, RZ, P2, !PT ;  /* 0x0000000539697c10 */ /* 0x000fe200097fe4ff */
[----:B---3--:R0:W-:Y:S04]  /*5180*/  STS.U16 [R200+UR6+0x1800], R120 ;  /* 0x00180078c8007988 */ /* 0x0081e80008000406 */
[----:B------:R1:W3:Y:S01]  /*5190*/  @!P0 LDG.E.U16 R115, desc[UR10][R104.64] ;  /* 0x0000000a68738981 */ /* 0x0002e2000c1e1500 */
[----:B0-----:R-:W-:Y:S02]  /*51a0*/  PRMT R120, RZ, 0x7610, R120 ;  /* 0x00007610ff787816 */ /* 0x001fe40000000078 */
[----:B-1----:R-:W-:-:S04]  /*51b0*/  IADD3 R104, P2, R58, UR4, RZ ;  /* 0x000000043a687c10 */ /* 0x002fc8000ff5e0ff */
[----:B------:R-:W-:Y:S01]  /*51c0*/  IADD3.X R105, R59, UR5, RZ, P2, !PT ;  /* 0x000000053b697c10 */ /* 0x000fe200097fe4ff */
[----:B------:R0:W-:Y:S04]  /*51d0*/  STS.U16 [R200+UR6+0x1a00], R125 ;  /* 0x001a007dc8007988 */ /* 0x0001e80008000406 */
[----:B------:R1:W2:Y:S01]  /*51e0*/  @!P0 LDG.E.U16 R120, desc[UR10][R104.64] ;  /* 0x0000000a68788981 */ /* 0x0002a2000c1e1500 */
        /* <DEDUP_REMOVED lines=8> */
[----:B------:R0:W-:Y:S04]  /*5270*/  STS.U16 [R200+UR6+0x1e00], R116 ;  /* 0x001e0074c8007988 */ /* 0x0001e80008000406 */
[----:B------:R1:W3:Y:S01]  /*5280*/  @!P0 LDG.E.U16 R178, desc[UR10][R104.64] ;  /* 0x0000000a68b28981 */ /* 0x0002e2000c1e1500 */
[----:B0-----:R-:W-:Y:S02]  /*5290*/  PRMT R116, RZ, 0x7610, R116 ;  /* 0x00007610ff747816 */ /* 0x001fe40000000074 */
[----:B-1----:R-:W-:Y:S01]  /*52a0*/  IADD3 R104, P2, R170, UR4, RZ ;  /* 0x00000004aa687c10 */ /* 0x002fe2000ff5e0ff */
[----:B------:R0:W-:Y:S03]  /*52b0*/  STS.U16 [R200+UR6+0x200], R217 ;  /* 0x000200d9c8007988 */ /* 0x0001e60008000406 */
[----:B------:R-:W-:-:S05]  /*52c0*/  IADD3.X R105, R171, UR5, RZ, P2, !PT ;  /* 0x00000005ab697c10 */ /* 0x000fca00097fe4ff */
[----:B------:R1:W2:Y:S01]  /*52d0*/  @!P0 LDG.E.U16 R116, desc[UR10][R104.64] ;  /* 0x0000000a68748981 */ /* 0x0002a2000c1e1500 */
[----:B0-----:R-:W-:-:S05]  /*52e0*/  LOP3.LUT R217, R200, 0x10, RZ, 0x3c, !PT ;  /* 0x00000010c8d97812 */ /* 0x001fca00078e3cff */
[----:B------:R0:W-:Y:S01]  /*52f0*/  STS.U16 [R217+UR6+0x280], R121 ;  /* 0x00028079d9007988 */ /* 0x0001e20008000406 */
[----:B-1----:R-:W-:-:S04]  /*5300*/  IADD3 R104, P2, R166, UR4, RZ ;  /* 0x00000004a6687c10 */ /* 0x002fc8000ff5e0ff */
[----:B------:R-:W-:Y:S02]  /*5310*/  IADD3.X R105, R167, UR5, RZ, P2, !PT ;  /* 0x00000005a7697c10 */ /* 0x000fe400097fe4ff */
[----:B0-----:R-:W-:Y:S01]  /*5320*/  PRMT R121, RZ, 0x7610, R121 ;  /* 0x00007610ff797816 */ /* 0x001fe20000000079 */
[----:B------:R0:W-:Y:S05]  /*5330*/  STS.U16 [R217+UR6+0x480], R126 ;  /* 0x0004807ed9007988 */ /* 0x0001ea0008000406 */
[----:B------:R1:W2:Y:S01]  /*5340*/  @!P0 LDG.E.U16 R121, desc[UR10][R104.64] ;  /* 0x0000000a68798981 */ /* 0x0002a2000c1e1500 */
        /* <DEDUP_REMOVED lines=23> */
[----:B------:R-:W-:Y:S01]  /*54c0*/  IADD3.X R105, R51, UR5, RZ, P2, !PT ;  /* 0x0000000533697c10 */ /* 0x000fe200097fe4ff */
[----:B------:R1:W-:Y:S04]  /*54d0*/  STS.U16 [R217+UR6+0x80], R197 ;  /* 0x000080c5d9007988 */ /* 0x0003e80008000406 */
[----:B------:R1:W2:Y:S01]  /*54e0*/  @!P0 LDG.E.U16 R106, desc[UR10][R104.64] ;  /* 0x0000000a686a8981 */ /* 0x0002a2000c1e1500 */
[----:B0-----:R-:W-:-:S04]  /*54f0*/  IADD3 R196, P2, R52, UR4, RZ ;  /* 0x0000000434c47c10 */ /* 0x001fc8000ff5e0ff */
[----:B-1----:R-:W-:Y:S02]  /*5500*/  IADD3.X R197, R53, UR5, RZ, P2, !PT ;  /* 0x0000000535c57c10 */ /* 0x002fe400097fe4ff */
[----:B------:R-:W-:Y:S02]  /*5510*/  PRMT R104, RZ, 0x7610, R104 ;  /* 0x00007610ff687816 */ /* 0x000fe40000000068 */
[----:B------:R-:W-:-:S04]  /*5520*/  PRMT R105, RZ, 0x7610, R105 ;  /* 0x00007610ff697816 */ /* 0x000fc80000000069 */
[----:B------:R0:W2:Y:S02]  /*5530*/  @!P0 LDG.E.U16 R104, desc[UR10][R196.64] ;  /* 0x0000000ac4688981 */ /* 0x0000a4000c1e1500 */
[----:B0-----:R-:W-:-:S04]  /*5540*/  IADD3 R196, P2, R220, UR4, RZ ;  /* 0x00000004dcc47c10 */ /* 0x001fc8000ff5e0ff */
[----:B------:R-:W-:Y:S01]  /*5550*/  IADD3.X R197, R221, UR5, RZ, P2, !PT ;  /* 0x00000005ddc57c10 */ /* 0x000fe200097fe4ff */
[----:B------:R0:W-:Y:S04]  /*5560*/  STS.U16 [R217+UR6+0x1a80], R123 ;  /* 0x001a807bd9007988 */ /* 0x0001e80008000406 */
[----:B------:R1:W2:Y:S01]  /*5570*/  @!P0 LDG.E.U16 R105, desc[UR10][R196.64] ;  /* 0x0000000ac4698981 */ /* 0x0002a2000c1e1500 */
[C---:B------:R-:W-:Y:S02]  /*5580*/  IADD3 RZ, P0, R40.reuse, UR4, RZ ;  /* 0x0000000428ff7c10 */ /* 0x040fe4000ff1e0ff */
[----:B0-----:R-:W-:Y:S01]  /*5590*/  PRMT R123, RZ, 0x7610, R123 ;  /* 0x00007610ff7b7816 */ /* 0x001fe2000000007b */
[----:B-1----:R-:W-:Y:S01]  /*55a0*/  VIADD R196, R40, UR4 ;  /* 0x0000000428c47c36 */ /* 0x002fe20008000000 */
[----:B------:R-:W-:-:S02]  /*55b0*/  IADD3.X R197, R41, UR5, RZ, P0, !PT ;  /* 0x0000000529c57c10 */ /* 0x000fc400087fe4ff */
[C---:B------:R-:W-:Y:S01]  /*55c0*/  IADD3 RZ, P0, R38.reuse, UR4, RZ ;  /* 0x0000000426ff7c10 */ /* 0x040fe2000ff1e0ff */
[----:B------:R0:W-:Y:S04]  /*55d0*/  STS.U16 [R217+UR6+0x1c80], R118 ;  /* 0x001c8076d9007988 */ /* 0x0001e80008000406 */
[----:B------:R1:W2:Y:S01]  /*55e0*/  @!P1 LDG.E.U16 R123, desc[UR10][R196.64] ;  /* 0x0000000ac47b9981 */ /* 0x0002a2000c1e1500 */
[----:B0-----:R-:W-:Y:S01]  /*55f0*/  PRMT R118, RZ, 0x7610, R118 ;  /* 0x00007610ff767816 */ /* 0x001fe20000000076 */
[----:B-1----:R-:W-:Y:S01]  /*5600*/  VIADD R196, R38, UR4 ;  /* 0x0000000426c47c36 */ /* 0x002fe20008000000 */
[----:B------:R-:W-:Y:S02]  /*5610*/  IADD3.X R197, R39, UR5, RZ, P0, !PT ;  /* 0x0000000527c57c10 */ /* 0x000fe400087fe4ff */
[C---:B------:R-:W-:Y:S01]  /*5620*/  IADD3 RZ, P0, R36.reuse, UR4, RZ ;  /* 0x0000000424ff7c10 */ /* 0x040fe2000ff1e0ff */
[----:B------:R0:W-:Y:S04]  /*5630*/  STS.U16 [R217+UR6+0x1e80], R113 ;  /* 0x001e8071d9007988 */ /* 0x0001e80008000406 */
[----:B------:R1:W2:Y:S01]  /*5640*/  @!P1 LDG.E.U16 R118, desc[UR10][R196.64] ;  /* 0x0000000ac4769981 */ /* 0x0002a2000c1e1500 */
        /* <DEDUP_REMOVED lines=17> */
[----:B------:R1:W4:Y:S01]  /*5760*/  @!P1 LDG.E.U16 R183, desc[UR10][R196.64] ;  /* 0x0000000ac4b79981 */ /* 0x000322000c1e1500 */
[----:B0-----:R-:W-:Y:S01]  /*5770*/  PRMT R191, RZ, 0x7610, R191 ;  /* 0x00007610ffbf7816 */ /* 0x001fe200000000bf */
[----:B-1----:R-:W-:Y:S01]  /*5780*/  VIADD R196, R30, UR4 ;  /* 0x000000041ec47c36 */ /* 0x002fe20008000000 */
[----:B------:R-:W-:Y:S01]  /*5790*/  IADD3.X R197, R31, UR5, RZ, P0, !PT ;  /* 0x000000051fc57c10 */ /* 0x000fe200087fe4ff */
[----:B------:R0:W-:Y:S04]  /*57a0*/  STS.U16 [R217+UR6+0x1880], R139 ;  /* 0x0018808bd9007988 */ /* 0x0001e80008000406 */
[----:B------:R1:W5:Y:S01]  /*57b0*/  @!P1 LDG.E.U16 R191, desc[UR10][R196.64] ;  /* 0x0000000ac4bf9981 */ /* 0x000362000c1e1500 */
[----:B0-----:R-:W-:-:S02]  /*57c0*/  PRMT R139, RZ, 0x7610, R139 ;  /* 0x00007610ff8b7816 */ /* 0x001fc4000000008b */
        /* <DEDUP_REMOVED lines=83> */
[----:B------:R-:W-:-:S05]  /*5d00*/  IADD3.X R197, R7, UR5, RZ, P0, !PT ;  /* 0x0000000507c57c10 */ /* 0x000fca00087fe4ff */
[----:B------:R0:W5:Y:S01]  /*5d10*/  @!P1 LDG.E.U16 R207, desc[UR10][R196.64] ;  /* 0x0000000ac4cf9981 */ /* 0x000162000c1e1500 */
[----:B------:R-:W-:Y:S02]  /*5d20*/  PRMT R216, RZ, 0x7610, R216 ;  /* 0x00007610ffd87816 */ /* 0x000fe400000000d8 */
[----:B------:R-:W-:Y:S02]  /*5d30*/  LOP3.LUT R200, R200, 0x30, RZ, 0x3c, !PT ;  /* 0x00000030c8c87812 */ /* 0x000fe400078e3cff */
[----:B0-----:R-:W-:-:S04]  /*5d40*/  IADD3 R196, P0, R172, UR4, RZ ;  /* 0x00000004acc47c10 */ /* 0x001fc8000ff1e0ff */
        /* <DEDUP_REMOVED lines=12> */
[----:B------:R-:W-:-:S03]  /*5e10*/  PRMT R217, RZ, 0x7610, R217 ;  /* 0x00007610ffd97816 */ /* 0x000fc600000000d9 */
[----:B------:R1:W-:Y:S01]  /*5e20*/  STS.U16 [R200+UR6+0x780], R194 ;  /* 0x000780c2c8007988 */ /* 0x0003e20008000406 */
[----:B0-----:R-:W-:-:S04]  /*5e30*/  IADD3 R196, P0, R160, UR4, RZ ;  /* 0x00000004a0c47c10 */ /* 0x001fc8000ff1e0ff */
[----:B------:R-:W-:Y:S02]  /*5e40*/  IADD3.X R197, R161, UR5, RZ, P0, !PT ;  /* 0x00000005a1c57c10 */ /* 0x000fe400087fe4ff */
[----:B-1----:R-:W-:Y:S01]  /*5e50*/  IADD3 R194, P0, R156, UR4, RZ ;  /* 0x000000049cc27c10 */ /* 0x002fe2000ff1e0ff */
[----:B------:R0:W-:Y:S04]  /*5e60*/  STS.U16 [R200+UR6+0x580], R195 ;  /* 0x000580c3c8007988 */ /* 0x0001e80008000406 */
[----:B------:R1:W5:Y:S01]  /*5e70*/  @!P1 LDG.E.U16 R217, desc[UR10][R196.64] ;  /* 0x0000000ac4d99981 */ /* 0x000362000c1e1500 */
[----:B0-----:R-:W-:Y:S02]  /*5e80*/  IADD3.X R195, R157, UR5, RZ, P0, !PT ;  /* 0x000000059dc37c10 */ /* 0x001fe400087fe4ff */
[----:B-1----:R-:W-:-:S02]  /*5e90*/  PRMT R196, RZ, 0x7610, R196 ;  /* 0x00007610ffc47816 */ /* 0x002fc400000000c4 */
[----:B------:R-:W-:-:S04]  /*5ea0*/  PRMT R197, RZ, 0x7610, R197 ;  /* 0x00007610ffc57816 */ /* 0x000fc800000000c5 */
[----:B------:R0:W5:Y:S02]  /*5eb0*/  @!P1 LDG.E.U16 R196, desc[UR10][R194.64] ;  /* 0x0000000ac2c49981 */ /* 0x000164000c1e1500 */
[----:B0-----:R-:W-:-:S04]  /*5ec0*/  IADD3 R194, P0, R152, UR4, RZ ;  /* 0x0000000498c27c10 */ /* 0x001fc8000ff1e0ff */
[----:B------:R-:W-:-:S05]  /*5ed0*/  IADD3.X R195, R153, UR5, RZ, P0, !PT ;  /* 0x0000000599c37c10 */ /* 0x000fca00087fe4ff */
[----:B------:R0:W5:Y:S04]  /*5ee0*/  @!P1 LDG.E.U16 R197, desc[UR10][R194.64] ;  /* 0x0000000ac2c59981 */ /* 0x000168000c1e1500 */
[----:B------:R1:W-:Y:S04]  /*5ef0*/  STS.U16 [R200+UR6+0xb80], R192 ;  /* 0x000b80c0c8007988 */ /* 0x0003e80008000406 */
[----:B------:R3:W-:Y:S01]  /*5f00*/  STS.U16 [R200+UR6+0x980], R193 ;  /* 0x000980c1c8007988 */ /* 0x0007e20008000406 */
[----:B0-----:R-:W-:Y:S02]  /*5f10*/  PRMT R194, RZ, 0x7610, R194 ;  /* 0x00007610ffc27816 */ /* 0x001fe400000000c2 */
[----:B-1----:R-:W-:-:S04]  /*5f20*/  IADD3 R192, P0, R148, UR4, RZ ;  /* 0x0000000494c07c10 */ /* 0x002fc8000ff1e0ff */
[----:B---3--:R-:W-:Y:S01]  /*5f30*/  IADD3.X R193, R149, UR5, RZ, P0, !PT ;  /* 0x0000000595c17c10 */ /* 0x008fe200087fe4ff */
        /* <DEDUP_REMOVED lines=9> */
[----:B------:R-:W-:-:S05]  /*5fd0*/  IADD3.X R193, R223, UR5, RZ, P0, !PT ;  /* 0x00000005dfc17c10 */ /* 0x000fca00087fe4ff */
[----:B------:R0:W3:Y:S02]  /*5fe0*/  @!P1 LDG.E.U16 R142, desc[UR10][R192.64] ;  /* 0x0000000ac08e9981 */ /* 0x0000e4000c1e1500 */
[----:B0-----:R-:W0:Y:S01]  /*5ff0*/  S2R R193, SR_TID.X ;  /* 0x0000000000c17919 */ /* 0x001e220000002100 */
[----:B------:R-:W1:Y:S01]  /*6000*/  S2R R195, SR_TID.X ;  /* 0x0000000000c37919 */ /* 0x000e620000002100 */
[----:B------:R4:W-:Y:S04]  /*6010*/  STS.U16 [R200+UR6+0x1380], R141 ;  /* 0x0013808dc8007988 */ /* 0x0009e80008000406 */
[----:B------:R-:W-:Y:S04]  /*6020*/  STS.U16 [R200+UR6+0x1180], R176 ;  /* 0x001180b0c8007988 */ /* 0x000fe80008000406 */
[----:B------:R-:W-:Y:S01]  /*6030*/  STS.U16 [R200+UR6+0x1580], R189 ;  /* 0x001580bdc8007988 */ /* 0x000fe20008000406 */
[----:B0-----:R-:W-:-:S05]  /*6040*/  LOP3.LUT R192, R193, 0x3f, RZ, 0xc0, !PT ;  /* 0x0000003fc1c07812 */ /* 0x001fca00078ec0ff */
[----:B------:R-:W-:Y:S01]  /*6050*/  IMAD.SHL.U32 R192, R192, 0x2, RZ ;  /* 0x00000002c0c07824 */ /* 0x000fe200078e00ff */
[----:B------:R-:W-:Y:S04]  /*6060*/  STS.U16 [R200+UR6+0x1780], R188 ;  /* 0x001780bcc8007988 */ /* 0x000fe80008000406 */
[----:B----4-:R-:W-:Y:S01]  /*6070*/  LOP3.LUT R141, R192, 0x10, RZ, 0x3c, !PT ;  /* 0x00000010c08d7812 */ /* 0x010fe200078e3cff */
[----:B------:R-:W-:Y:S04]  /*6080*/  STS.U16 [R200+UR6+0x1980], R187 ;  /* 0x001980bbc8007988 */ /* 0x000fe80008000406 */
[----:B------:R-:W-:Y:S04]  /*6090*/  STS.U16 [R200+UR6+0x1b80], R186 ;  /* 0x001b80bac8007988 */ /* 0x000fe80008000406 */
[----:B------:R-:W-:Y:S04]  /*60a0*/  STS.U16 [R200+UR6+0x1d80], R185 ;  /* 0x001d80b9c8007988 */ /* 0x000fe80008000406 */
[----:B------:R-:W-:Y:S04]  /*60b0*/  STS.U16 [R200+UR6+0x1f80], R184 ;  /* 0x001f80b8c8007988 */ /* 0x000fe80008000406 */
[----:B------:R1:W-:Y:S04]  /*60c0*/  STS.U16 [R192+UR6+0x2800], R143 ;  /* 0x0028008fc0007988 */ /* 0x0003e80008000406 */
[----:B------:R-:W-:Y:S04]  /*60d0*/  STS.U16 [R192+UR6+0x2880], R183 ;  /* 0x002880b7c0007988 */ /* 0x000fe80008000406 */
[----:B------:R-:W-:Y:S04]  /*60e0*/  STS.U16 [R192+UR6+0x2000], R182 ;  /* 0x002000b6c0007988 */ /* 0x000fe80008000406 */
[----:B------:R-:W-:Y:S04]  /*60f0*/  STS.U16 [R192+UR6+0x3000], R181 ;  /* 0x003000b5c0007988 */ /* 0x000fe80008000406 */
[----:B------:R-:W-:Y:S04]  /*6100*/  STS.U16 [R192+UR6+0x3800], R180 ;  /* 0x003800b4c0007988 */ /* 0x000fe80008000406 */
[----:B--2---:R-:W-:Y:S01]  /*6110*/  STS.U16 [R192+UR6+0x2080], R202 ;  /* 0x002080cac0007988 */ /* 0x004fe20008000406 */
[----:B-1----:R-:W-:-:S03]  /*6120*/  LOP3.LUT R143, R195, 0x7, RZ, 0xc0, !PT ;  /* 0x00000007c38f7812 */ /* 0x002fc600078ec0ff */
[----:B-----5:R-:W-:Y:S01]  /*6130*/  STS.U16 [R192+UR6+0x3080], R208 ;  /* 0x003080d0c0007988 */ /* 0x020fe20008000406 */
[----:B------:R-:W-:-:S03]  /*6140*/  IMAD.SHL.U32 R176, R195, 0x20, RZ ;  /* 0x00000020c3b07824 */ /* 0x000fc600078e00ff */
[----:B------:R-:W-:Y:S04]  /*6150*/  STS.U16 [R192+UR6+0x3880], R197 ;  /* 0x003880c5c0007988 */ /* 0x000fe80008000406 */
[----:B------:R0:W-:Y:S02]  /*6160*/  STS.U16 [R141+UR6+0x2100], R2 ;  /* 0x002100028d007988 */ /* 0x0001e40008000406 */
[----:B0-----:R-:W-:Y:S02]  /*6170*/  IMAD.SHL.U32 R2, R195, 0x8, RZ ;  /* 0x00000008c3027824 */ /* 0x001fe400078e00ff */
[----:B------:R-:W-:Y:S03]  /*6180*/  STS.U16 [R141+UR6+0x2180], R201 ;  /* 0x002180c98d007988 */ /* 0x000fe60008000406 */
[----:B------:R-:W-:Y:S01]  /*6190*/  LOP3.LUT R2, R2, 0x30, RZ, 0xc0, !PT ;  /* 0x0000003002027812 */ /* 0x000fe200078ec0ff */
[----:B------:R-:W-:Y:S04]  /*61a0*/  STS.U16 [R141+UR6+0x2900], R179 ;  /* 0x002900b38d007988 */ /* 0x000fe80008000406 */
[----:B------:R-:W-:Y:S01]  /*61b0*/  STS.U16 [R141+UR6+0x2980], R191 ;  /* 0x002980bf8d007988 */ /* 0x000fe20008000406 */
[----:B------:R-:W-:-:S03]  /*61c0*/  IMAD R2, R143, 0x40, R2 ;  /* 0x000000408f027824 */ /* 0x000fc600078e0202 */
[----:B------:R0:W-:Y:S04]  /*61d0*/  STS.U16 [R141+UR6+0x3100], R178 ;  /* 0x003100b28d007988 */ /* 0x0001e80008000406 */
[----:B------:R-:W-:Y:S04]  /*61e0*/  STS.U16 [R141+UR6+0x3180], R209 ;  /* 0x003180d18d007988 */ /* 0x000fe80008000406 */
[----:B------:R1:W-:Y:S01]  /*61f0*/  STS.U16 [R141+UR6+0x3900], R177 ;  /* 0x003900b18d007988 */ /* 0x0003e20008000406 */
[----:B0-----:R-:W0:Y:S03]  /*6200*/  LDC R178, c[0x0][0x238] ;  /* 0x00008e00ffb27b82 */ /* 0x001e260000000800 */
[----:B------:R2:W-:Y:S01]  /*6210*/  STS.U16 [R141+UR6+0x3980], R196 ;  /* 0x003980c48d007988 */ /* 0x0005e20008000406 */
[----:B-1----:R-:W-:-:S02]  /*6220*/  IMAD R177, R143, 0x110, RZ ;  /* 0x000001108fb17824 */ /* 0x002fc400078e02ff */
[----:B--2---:R-:W-:-:S05]  /*6230*/  IMAD.SHL.U32 R141, R195, 0x2, RZ ;  /* 0x00000002c38d7824 */ /* 0x004fca00078e00ff */
[--C-:B------:R-:W-:Y:S02]  /*6240*/  LOP3.LUT R177, R177, 0x30, R141.reuse, 0x78, !PT ;  /* 0x00000030b1b17812 */ /* 0x100fe400078e788d */
[----:B------:R-:W-:Y:S02]  /*6250*/  LOP3.LUT R2, R2, 0x10, R141, 0x78, !PT ;  /* 0x0000001002027812 */ /* 0x000fe400078e788d */
[----:B------:R-:W-:-:S05]  /*6260*/  LOP3.LUT R141, R192, 0x20, RZ, 0x3c, !PT ;  /* 0x00000020c08d7812 */ /* 0x000fca00078e3cff */
[----:B------:R1:W-:Y:S04]  /*6270*/  STS.U16 [R141+UR6+0x2200], R3 ;  /* 0x002200038d007988 */ /* 0x0003e80008000406 */
[----:B------:R2:W-:Y:S01]  /*6280*/  STS.U16 [R141+UR6+0x3200], R125 ;  /* 0x0032007d8d007988 */ /* 0x0005e20008000406 */
[----:B-1----:R-:W-:-:S03]  /*6290*/  LOP3.LUT R3, R192, 0x30, RZ, 0x3c, !PT ;  /* 0x00000030c0037812 */ /* 0x002fc600078e3cff */
[----:B------:R-:W-:Y:S01]  /*62a0*/  STS.U16 [R141+UR6+0x2280], R140 ;  /* 0x0022808c8d007988 */ /* 0x000fe20008000406 */
[----:B--2---:R-:W-:-:S03]  /*62b0*/  LOP3.LUT R125, R192, 0x40, RZ, 0x3c, !PT ;  /* 0x00000040c07d7812 */ /* 0x004fc600078e3cff */
[----:B------:R-:W-:Y:S04]  /*62c0*/  STS.U16 [R141+UR6+0x2a00], R138 ;  /* 0x002a008a8d007988 */ /* 0x000fe80008000406 */
        /* <DEDUP_REMOVED lines=11> */
[----:B------:R1:W-:Y:S04]  /*6380*/  STS.U16 [R3+UR6+0x3b80], R198 ;  /* 0x003b80c603007988 */ /* 0x0003e80008000406 */
[----:B------:R2:W-:Y:S01]  /*6390*/  STS.U16 [R125+UR6+0x3400], R115 ;  /* 0x003400737d007988 */ /* 0x0005e20008000406 */
[----:B-1----:R-:W-:-:S03]  /*63a0*/  LOP3.LUT R3, R192, 0x50, RZ, 0x3c, !PT ;  /* 0x00000050c0037812 */ /* 0x002fc600078e3cff */
[----:B------:R-:W-:Y:S01]  /*63b0*/  STS.U16 [R125+UR6+0x2400], R124 ;  /* 0x0024007c7d007988 */ /* 0x000fe20008000406 */
[C---:B--2---:R-:W-:Y:S02]  /*63c0*/  LOP3.LUT R115, R192.reuse, 0x60, RZ, 0x3c, !PT ;  /* 0x00000060c0737812 */ /* 0x044fe400078e3cff */
[----:B------:R-:W-:Y:S01]  /*63d0*/  LOP3.LUT R192, R192, 0x70, RZ, 0x3c, !PT ;  /* 0x00000070c0c07812 */ /* 0x000fe200078e3cff */
        /* <DEDUP_REMOVED lines=18> */
[----:B------:R-:W-:Y:S04]  /*6500*/  STS.U16 [R115+UR6+0x3600], R104 ;  /* 0x0036006873007988 */ /* 0x000fe80008000406 */
[----:B------:R-:W-:Y:S04]  /*6510*/  STS.U16 [R115+UR6+0x3e00], R111 ;  /* 0x003e006f73007988 */ /* 0x000fe80008000406 */
[----:B------:R-:W-:Y:S04]  /*6520*/  STS.U16 [R115+UR6+0x3e80], R213 ;  /* 0x003e80d573007988 */ /* 0x000fe80008000406 */
[----:B---3--:R-:W-:Y:S04]  /*6530*/  STS.U16 [R115+UR6+0x3680], R190 ;  /* 0x003680be73007988 */ /* 0x008fe80008000406 */
[----:B------:R-:W-:Y:S04]  /*6540*/  STS.U16 [R192+UR6+0x2700], R109 ;  /* 0x0027006dc0007988 */ /* 0x000fe80008000406 */
[----:B------:R-:W-:Y:S04]  /*6550*/  STS.U16 [R192+UR6+0x2780], R108 ;  /* 0x0027806cc0007988 */ /* 0x000fe80008000406 */
[----:B------:R-:W-:Y:S04]  /*6560*/  STS.U16 [R192+UR6+0x2f00], R107 ;  /* 0x002f006bc0007988 */ /* 0x000fe80008000406 */
[----:B------:R-:W-:Y:S04]  /*6570*/  STS.U16 [R192+UR6+0x2f80], R203 ;  /* 0x002f80cbc0007988 */ /* 0x000fe80008000406 */
[----:B------:R-:W-:Y:S04]  /*6580*/  STS.U16 [R192+UR6+0x3700], R106 ;  /* 0x0037006ac0007988 */ /* 0x000fe80008000406 */
[----:B------:R-:W-:Y:S04]  /*6590*/  STS.U16 [R192+UR6+0x3780], R194 ;  /* 0x003780c2c0007988 */ /* 0x000fe80008000406 */
[----:B------:R-:W-:Y:S04]  /*65a0*/  STS.U16 [R192+UR6+0x3f00], R105 ;  /* 0x003f0069c0007988 */ /* 0x000fe80008000406 */
[----:B------:R-:W-:Y:S01]  /*65b0*/  STS.U16 [R192+UR6+0x3f80], R142 ;  /* 0x003f808ec0007988 */ /* 0x000fe20008000406 */
[----:B------:R-:W-:-:S02]  /*65c0*/  LOP3.LUT R143, R193, 0x20, RZ, 0xc0, !PT ;  /* 0x00000020c18f7812 */ /* 0x000fc400078ec0ff */
[----:B------:R-:W-:Y:S01]  /*65d0*/  LOP3.LUT R2, R2, 0x200, R176, 0xf8, !PT ;  /* 0x0000020002027812 */ /* 0x000fe200078ef8b0 */
[----:B------:R-:W-:Y:S02]  /*65e0*/  BAR.SYNC.DEFER_BLOCKING 0x0 ;  /* 0x0000000000007b1d */ /* 0x000fe40000010000 */
[----:B------:R-:W-:Y:S01]  /*65f0*/  IMAD.SHL.U32 R143, R143, 0x40, RZ ;  /* 0x000000408f8f7824 */ /* 0x000fe200078e00ff */
[----:B------:R-:W-:-:S04]  /*6600*/  LOP3.LUT R176, R2, 0x20, RZ, 0x3c, !PT ;  /* 0x0000002002b07812 */ /* 0x000fc800078e3cff */
[----:B------:R-:W-:Y:S01]  /*6610*/  LOP3.LUT R177, R177, R143, RZ, 0xfc, !PT ;  /* 0x0000008fb1b17212 */ /* 0x000fe200078efcff */
[----:B------:R-:W-:Y:S04]  /*6620*/  LDSM.16.MT88.4 R136, [R2+UR6] ;  /* 0x000000060288783b */ /* 0x000fe80008004200 */
[----:B------:R-:W2:Y:S04]  /*6630*/  LDSM.16.M88.4 R108, [R177+UR6+0x2000] ;  /* 0x00200006b16c783b */ /* 0x000ea80008000200 */
[----:B------:R-:W3:Y:S04]  /*6640*/  LDSM.16.M88.4 R112, [R177+UR6+0x3000] ;  /* 0x00300006b170783b */ /* 0x000ee80008000200 */
[----:B------:R-:W4:Y:S04]  /*6650*/  LDSM.16.MT88.4 R104, [R176+UR6] ;  /* 0x00000006b068783b */ /* 0x000f280008004200 */
[----:B------:R-:W5:Y:S04]  /*6660*/  LDSM.16.MT88.4 R116, [R2+UR6+0x400] ;  /* 0x000400060274783b */ /* 0x000f680008004200 */
[----:B------:R-:W0:Y:S01]  /*6670*/  LDSM.16.MT88.4 R120, [R176+UR6+0x400] ;  /* 0x00040006b078783b */ /* 0x000e220008004200 */
[----:B-1----:R-:W-:-:S03]  /*6680*/  LOP3.LUT R3, R177, 0x40, RZ, 0x3c, !PT ;  /* 0x00000040b1037812 */ /* 0x002fc600078e3cff */
[----:B------:R-:W-:Y:S04]  /*6690*/  LDSM.16.MT88.4 R140, [R2+UR6+0x800] ;  /* 0x00080006028c783b */ /* 0x000fe80008004200 */
[----:B------:R-:W-:Y:S01]  /*66a0*/  LDSM.16.MT88.4 R124, [R176+UR6+0x800] ;  /* 0x00080006b07c783b */ /* 0x000fe20008004200 */
[C---:B--2---:R-:W-:Y:S06]  /*66b0*/  HMMA.16816.F32 R144, R136.reuse, R108, R144 ;  /* 0x0000006c8890723c */ /* 0x044fec0000001890 */
[----:B---3--:R-:W-:Y:S01]  /*66c0*/  HMMA.16816.F32 R136, R136, R112, R100 ;  /* 0x000000708888723c */ /* 0x008fe20000001864 */
[----:B------:R-:W-:Y:S05]  /*66d0*/  LDSM.16.M88.4 R100, [R3+UR6+0x3000] ;  /* 0x003000060364783b */ /* 0x000fea0008000200 */
[C---:B----4-:R-:W-:Y:S06]  /*66e0*/  HMMA.16816.F32 R132, R104.reuse, R108, R132 ;  /* 0x0000006c6884723c */ /* 0x050fec0000001884 */
[----:B------:R-:W-:Y:S01]  /*66f0*/  HMMA.16816.F32 R128, R104, R112, R128 ;  /* 0x000000706880723c */ /* 0x000fe20000001880 */
[----:B------:R-:W1:Y:S05]  /*6700*/  LDSM.16.M88.4 R104, [R3+UR6+0x2000] ;  /* 0x002000060368783b */ /* 0x000e6a0008000200 */
[C---:B-----5:R-:W-:Y:S06]  /*6710*/  HMMA.16816.F32 R144, R116.reuse, R110, R144 ;  /* 0x0000006e7490723c */ /* 0x060fec0000001890 */
[----:B------:R-:W-:Y:S01]  /*6720*/  HMMA.16816.F32 R116, R116, R114, R136 ;  /* 0x000000727474723c */ /* 0x000fe20000001888 */
[----:B------:R-:W2:Y:S05]  /*6730*/  LDSM.16.MT88.4 R136, [R2+UR6+0xc00] ;  /* 0x000c00060288783b */ /* 0x000eaa0008004200 */
[C---:B0-----:R-:W-:Y:S01]  /*6740*/  HMMA.16816.F32 R108, R120.reuse, R110, R132 ;  /* 0x0000006e786c723c */ /* 0x041fe20000001884 */
[----:B------:R-:W0:Y:S05]  /*6750*/  LDSM.16.MT88.4 R132, [R176+UR6+0xc00] ;  /* 0x000c0006b084783b */ /* 0x000e2a0008004200 */
[----:B------:R-:W-:Y:S01]  /*6760*/  HMMA.16816.F32 R112, R120, R114, R128 ;  /* 0x000000727870723c */ /* 0x000fe20000001880 */
[----:B------:R-:W-:Y:S04]  /*6770*/  LDSM.16.M88.4 R120, [R177+UR6+0x2080] ;  /* 0x00208006b178783b */ /* 0x000fe80008000200 */
[----:B------:R-:W3:Y:S01]  /*6780*/  LDSM.16.MT88.4 R128, [R176+UR6+0x1000] ;  /* 0x00100006b080783b */ /* 0x000ee20008004200 */
[----:B-1----:R-:W-:-:S12]  /*6790*/  HMMA.16816.F32 R144, R140, R104, R144 ;  /* 0x000000688c90723c */ /* 0x002fd80000001890 */
[----:B------:R-:W-:Y:S06]  /*67a0*/  HMMA.16816.F32 R108, R124, R104, R108 ;  /* 0x000000687c6c723c */ /* 0x000fec000000186c */
[-C--:B------:R-:W-:Y:S01]  /*67b0*/  HMMA.16816.F32 R140, R140, R100.reuse, R116 ;  /* 0x000000648c8c723c */ /* 0x080fe20000001874 */
[----:B------:R-:W-:Y:S05]  /*67c0*/  LDSM.16.M88.4 R116, [R177+UR6+0x3080] ;  /* 0x00308006b174783b */ /* 0x000fea0008000200 */
[----:B------:R-:W-:Y:S01]  /*67d0*/  HMMA.16816.F32 R124, R124, R100, R112 ;  /* 0x000000647c7c723c */ /* 0x000fe20000001870 */
[----:B------:R-:W1:Y:S05]  /*67e0*/  LDSM.16.MT88.4 R112, [R2+UR6+0x1000] ;  /* 0x001000060270783b */ /* 0x000e6a0008004200 */
[-C--:B--2---:R-:W-:Y:S06]  /*67f0*/  HMMA.16816.F32 R144, R136, R106.reuse, R144 ;  /* 0x0000006a8890723c */ /* 0x084fec0000001890 */
[----:B0-----:R-:W-:Y:S01]  /*6800*/  HMMA.16816.F32 R108, R132, R106, R108 ;  /* 0x0000006a846c723c */ /* 0x001fe2000000186c */
[----:B------:R-:W-:Y:S05]  /*6810*/  LDSM.16.MT88.4 R104, [R2+UR6+0x1400] ;  /* 0x001400060268783b */ /* 0x000fea0008004200 */
[-C--:B------:R-:W-:Y:S01]  /*6820*/  HMMA.16816.F32 R140, R136, R102.reuse, R140 ;  /* 0x00000066888c723c */ /* 0x080fe2000000188c */
[----:B------:R-:W-:Y:S05]  /*6830*/  LDSM.16.M88.4 R136, [R3+UR6+0x3080] ;  /* 0x003080060388783b */ /* 0x000fea0008000200 */
[----:B------:R-:W-:Y:S01]  /*6840*/  HMMA.16816.F32 R124, R132, R102, R124 ;  /* 0x00000066847c723c */ /* 0x000fe2000000187c */
[----:B------:R-:W0:Y:S04]  /*6850*/  LDSM.16.MT88.4 R100, [R176+UR6+0x1400] ;  /* 0x00140006b064783b */ /* 0x000e280008004200 */
[----:B------:R-:W-:Y:S07]  /*6860*/  LDSM.16.MT88.4 R132, [R176+UR6+0x1800] ;  /* 0x00180006b084783b */ /* 0x000fee0008004200 */
[-C--:B---3--:R-:W-:Y:S06]  /*6870*/  HMMA.16816.F32 R108, R128, R120.reuse, R108 ;  /* 0x00000078806c723c */ /* 0x088fec000000186c */
[C---:B-1----:R-:W-:Y:S06]  /*6880*/  HMMA.16816.F32 R144, R112.reuse, R120, R144 ;  /* 0x000000787090723c */ /* 0x042fec0000001890 */
[-C--:B------:R-:W-:Y:S01]  /*6890*/  HMMA.16816.F32 R140, R112, R116.reuse, R140 ;  /* 0x00000074708c723c */ /* 0x080fe2000000188c */
[----:B------:R-:W-:Y:S05]  /*68a0*/  LDSM.16.MT88.4 R112, [R2+UR6+0x1800] ;  /* 0x001800060270783b */ /* 0x000fea0008004200 */
[----:B------:R-:W-:Y:S01]  /*68b0*/  HMMA.16816.F32 R124, R128, R116, R124 ;  /* 0x00000074807c723c */ /* 0x000fe2000000187c */
[----:B------:R-:W1:Y:S05]  /*68c0*/  LDSM.16.M88.4 R128, [R3+UR6+0x2080] ;  /* 0x002080060380783b */ /* 0x000e6a0008000200 */
[-C--:B0-----:R-:W-:Y:S06]  /*68d0*/  HMMA.16816.F32 R108, R100, R122.reuse, R108 ;  /* 0x0000007a646c723c */ /* 0x081fec000000186c */
[C---:B------:R-:W-:Y:S06]  /*68e0*/  HMMA.16816.F32 R144, R104.reuse, R122, R144 ;  /* 0x0000007a6890723c */ /* 0x040fec0000001890 */
[-C--:B------:R-:W-:Y:S01]  /*68f0*/  HMMA.16816.F32 R140, R104, R118.reuse, R140 ;  /* 0x00000076688c723c */ /* 0x080fe2000000188c */
[----:B------:R-:W-:Y:S05]  /*6900*/  LDSM.16.MT88.4 R104, [R176+UR6+0x1c00] ;  /* 0x001c0006b068783b */ /* 0x000fea0008004200 */
[----:B------:R-:W-:Y:S01]  /*6910*/  HMMA.16816.F32 R124, R100, R118, R124 ;  /* 0x00000076647c723c */ /* 0x000fe2000000187c */
[----:B------:R-:W0:Y:S01]  /*6920*/  LDSM.16.MT88.4 R100, [R2+UR6+0x1c00] ;  /* 0x001c00060264783b */ /* 0x000e220008004200 */
[----:B------:R-:W-:-:S10]  /*6930*/  VIADD R225, R225, 0xffffffff ;  /* 0xffffffffe1e17836 */ /* 0x000fd40000000000 */
[-C--:B-1----:R-:W-:Y:S06]  /*6940*/  HMMA.16816.F32 R144, R112, R128.reuse, R144 ;  /* 0x000000807090723c */ /* 0x082fec0000001890 */
[----:B------:R-:W-:Y:S06]  /*6950*/  HMMA.16816.F32 R108, R132, R128, R108 ;  /* 0x00000080846c723c */ /* 0x000fec000000186c */
[-C--:B------:R-:W-:Y:S06]  /*6960*/  HMMA.16816.F32 R140, R112, R136.reuse, R140 ;  /* 0x00000088708c723c */ /* 0x080fec000000188c */
[----:B------:R-:W-:Y:S01]  /*6970*/  HMMA.16816.F32 R124, R132, R136, R124 ;  /* 0x00000088847c723c */ /* 0x000fe2000000187c */
[----:B------:R-:W-:Y:S01]  /*6980*/  ISETP.NE.U32.AND P0, PT, R225, RZ, PT ;  /* 0x000000ffe100720c */ /* 0x000fe20003f05070 */
[----:B------:R-:W-:Y:S01]  /*6990*/  IMAD.SHL.U32 R178, R178, 0x80, RZ ;  /* 0x00000080b2b27824 */ /* 0x000fe200078e00ff */
[----:B------:R-:W-:-:S02]  /*69a0*/  UIMAD.WIDE UR4, UR7, 0x2, UR4 ;  /* 0x00000002070478a5 */ /* 0x000fc4000f8e0204 */
[----:B------:R-:W-:Y:S01]  /*69b0*/  UIADD3 UR8, UR8, -0x80, URZ ;  /* 0xffffff8008087890 */ /* 0x000fe2000fffe03f */
[----:B------:R-:W-:Y:S01]  /*69c0*/  IMAD.WIDE R98, R178, 0x2, R98 ;  /* 0x00000002b2627825 */ /* 0x000fe200078e0262 */
[-C--:B0-----:R-:W-:Y:S06]  /*69d0*/  HMMA.16816.F32 R144, R100, R130.reuse, R144 ;  /* 0x000000826490723c */ /* 0x081fec0000001890 */
[----:B------:R-:W-:Y:S06]  /*69e0*/  HMMA.16816.F32 R132, R104, R130, R108 ;  /* 0x000000826884723c */ /* 0x000fec000000186c */
[-C--:B------:R-:W-:Y:S06]  /*69f0*/  HMMA.16816.F32 R100, R100, R138.reuse, R140 ;  /* 0x0000008a6464723c */ /* 0x080fec000000188c */
[----:B------:R-:W-:Y:S01]  /*6a00*/  HMMA.16816.F32 R128, R104, R138, R124 ;  /* 0x0000008a6880723c */ /* 0x000fe2000000187c */
[----:B------:R-:W-:-:S08]  /*6a10*/  NOP ;  /* 0x0000000000007918 */ /* 0x000fd00000000000 */
[----:B------:R-:W-:-:S15]  /*6a20*/  @P0 BRA `(.L_x_2) ;  /* 0xffffffc400700947 */ /* 0x000fde000383ffff */
[----:B------:R-:W-:Y:S02]  /*6a30*/  F2FP.F16.F32.PACK_AB R131, R131, R135 ;  /* 0x000000878383723e */ /* 0x000fe400000000ff */
[----:B------:R-:W-:Y:S02]  /*6a40*/  F2FP.F16.F32.PACK_AB R130, R130, R134 ;  /* 0x000000868282723e */ /* 0x000fe400000000ff */
[----:B------:R-:W-:Y:S02]  /*6a50*/  F2FP.F16.F32.PACK_AB R129, R129, R133 ;  /* 0x000000858181723e */ /* 0x000fe400000000ff */
[----:B------:R-:W-:Y:S02]  /*6a60*/  F2FP.F16.F32.PACK_AB R128, R128, R132 ;  /* 0x000000848080723e */ /* 0x000fe400000000ff */
[----:B------:R-:W-:Y:S02]  /*6a70*/  F2FP.F16.F32.PACK_AB R103, R103, R147 ;  /* 0x000000936767723e */ /* 0x000fe400000000ff */
[----:B------:R-:W-:-:S02]  /*6a80*/  F2FP.F16.F32.PACK_AB R102, R102, R146 ;  /* 0x000000926666723e */ /* 0x000fc400000000ff */
[----:B------:R-:W-:Y:S02]  /*6a90*/  F2FP.F16.F32.PACK_AB R101, R101, R145 ;  /* 0x000000916565723e */ /* 0x000fe400000000ff */
[----:B------:R-:W-:-:S07]  /*6aa0*/  F2FP.F16.F32.PACK_AB R100, R100, R144 ;  /* 0x000000906464723e */ /* 0x000fce00000000ff */
.L_x_1:
[----:B------:R-:W2:Y:S01]  /*6ab0*/  LDL.LU R3, [R1] ;  /* 0x0000000001037983 */ /* 0x000ea20000300800 */
[----:B------:R-:W-:Y:S01]  /*6ac0*/  ULDC UR4, c[0x0][0x244] ;  /* 0x0000910000047ab9 */ /* 0x000fe20000000800 */
[C-C-:B------:R-:W-:Y:S01]  /*6ad0*/  LOP3.LUT R13, R224.reuse, 0x1e, R0.reuse, 0xfe, !PT ;  /* 0x0000001ee00d7812 */ /* 0x140fe200078efe00 */
[----:B------:R-:W0:Y:S01]  /*6ae0*/  S2R R6, SR_TID.X ;  /* 0x0000000000067919 */ /* 0x000e220000002100 */
[C-C-:B------:R-:W-:Y:S02]  /*6af0*/  LOP3.LUT R14, R224.reuse, 0x1c, R0.reuse, 0xfe, !PT ;  /* 0x0000001ce00e7812 */ /* 0x140fe400078efe00 */
[C-C-:B------:R-:W-:Y:S01]  /*6b00*/  LOP3.LUT R22, R224.reuse, 0x1a, R0.reuse, 0xfe, !PT ;  /* 0x0000001ae0167812 */ /* 0x140fe200078efe00 */
[----:B------:R-:W1:Y:S01]  /*6b10*/  S2R R5, SR_TID.X ;  /* 0x0000000000057919 */ /* 0x000e620000002100 */
[C-C-:B------:R-:W-:Y:S02]  /*6b20*/  LOP3.LUT R12, R224.reuse, 0x18, R0.reuse, 0xfe, !PT ;  /* 0x00000018e00c7812 */ /* 0x140fe400078efe00 */
[----:B------:R-:W-:-:S02]  /*6b30*/  LOP3.LUT R15, R224, 0x16, R0, 0xfe, !PT ;  /* 0x00000016e00f7812 */ /* 0x000fc400078efe00 */
[C-C-:B------:R-:W-:Y:S02]  /*6b40*/  LOP3.LUT R16, R224.reuse, 0x14, R0.reuse, 0xfe, !PT ;  /* 0x00000014e0107812 */ /* 0x140fe400078efe00 */
[C-C-:B------:R-:W-:Y:S02]  /*6b50*/  LOP3.LUT R17, R224.reuse, 0x12, R0.reuse, 0xfe, !PT ;  /* 0x00000012e0117812 */ /* 0x140fe400078efe00 */
[C-C-:B------:R-:W-:Y:S02]  /*6b60*/  LOP3.LUT R18, R224.reuse, 0x10, R0.reuse, 0xfe, !PT ;  /* 0x00000010e0127812 */ /* 0x140fe400078efe00 */
[C-C-:B------:R-:W-:Y:S02]  /*6b70*/  LOP3.LUT R11, R224.reuse, 0xe, R0.reuse, 0xfe, !PT ;  /* 0x0000000ee00b7812 */ /* 0x140fe400078efe00 */
[C-C-:B------:R-:W-:Y:S02]  /*6b80*/  LOP3.LUT R10, R224.reuse, 0xc, R0.reuse, 0xfe, !PT ;  /* 0x0000000ce00a7812 */ /* 0x140fe400078efe00 */
[----:B------:R-:W-:-:S02]  /*6b90*/  LOP3.LUT R9, R224, 0xa, R0, 0xfe, !PT ;  /* 0x0000000ae0097812 */ /* 0x000fc400078efe00 */
[----:B------:R-:W-:Y:S01]  /*6ba0*/  LOP3.LUT R7, R224, 0x8, R0, 0xfe, !PT ;  /* 0x00000008e0077812 */ /* 0x000fe200078efe00 */
[----:B0-----:R-:W-:Y:S01]  /*6bb0*/  IMAD.SHL.U32 R2, R6, 0x40, RZ ;  /* 0x0000004006027824 */ /* 0x001fe200078e00ff */
[----:B-1----:R-:W-:-:S04]  /*6bc0*/  LOP3.LUT R8, R5, 0x3f, RZ, 0xc0, !PT ;  /* 0x0000003f05087812 */ /* 0x002fc800078ec0ff */
[----:B------:R-:W-:Y:S01]  /*6bd0*/  LEA R8, R8, UR6, 0x4 ;  /* 0x0000000608087c11 */ /* 0x000fe2000f8e20ff */
[----:B------:R-:W-:Y:S01]  /*6be0*/  BAR.SYNC.DEFER_BLOCKING 0x0 ;  /* 0x0000000000007b1d */ /* 0x000fe20000010000 */
[----:B--2---:R-:W-:Y:S02]  /*6bf0*/  LOP3.LUT R4, R3, 0x80, RZ, 0xc0, !PT ;  /* 0x0000008003047812 */ /* 0x004fe400078ec0ff */
[----:B------:R-:W-:Y:S01]  /*6c00*/  LOP3.LUT R3, R2, 0x200, RZ, 0xc0, !PT ;  /* 0x0000020002037812 */ /* 0x000fe200078ec0ff */
[----:B------:R-:W-:Y:S01]  /*6c10*/  IMAD.SHL.U32 R2, R6, 0x10, RZ ;  /* 0x0000001006027824 */ /* 0x000fe200078e00ff */
[----:B------:R-:W-:Y:S02]  /*6c20*/  LOP3.LUT R6, R5, 0x20, RZ, 0xc0, !PT ;  /* 0x0000002005067812 */ /* 0x000fe400078ec0ff */
[----:B------:R-:W-:Y:S01]  /*6c30*/  IADD3 R3, R4, UR6, R3 ;  /* 0x0000000604037c10 */ /* 0x000fe2000fffe003 */
[----:B------:R-:W-:Y:S01]  /*6c40*/  ULDC.64 UR6, c[0x0][0x228] ;  /* 0x00008a0000067ab9 */ /* 0x000fe20000000a00 */
[----:B------:R-:W-:-:S02]  /*6c50*/  LOP3.LUT R2, R2, 0x70, RZ, 0xc0, !PT ;  /* 0x0000007002027812 */ /* 0x000fc400078ec0ff */
[----:B------:R-:W-:Y:S01]  /*6c60*/  ISETP.GE.AND P0, PT, R241, UR6, PT ;  /* 0x00000006f1007c0c */ /* 0x000fe2000bf06270 */
[----:B------:R-:W-:Y:S01]  /*6c70*/  IMAD R3, R6, 0x20, R3 ;  /* 0x0000002006037824 */ /* 0x000fe200078e0203 */
[----:B------:R-:W-:-:S03]  /*6c80*/  LOP3.LUT R6, R224, 0x6, R0, 0xfe, !PT ;  /* 0x00000006e0067812 */ /* 0x000fc600078efe00 */
[----:B------:R-:W-:Y:S01]  /*6c90*/  IMAD.IADD R3, R2, 0x1, R3 ;  /* 0x0000000102037824 */ /* 0x000fe200078e0203 */
[----:B------:R-:W-:Y:S01]  /*6ca0*/  ISETP.LT.AND P3, PT, R6, UR7, !P0 ;  /* 0x0000000706007c0c */ /* 0x000fe2000c761270 */
[----:B------:R-:W-:Y:S01]  /*6cb0*/  IMAD R2, R241, UR4, RZ ;  /* 0x00000004f1027c24 */ /* 0x000fe2000f8e02ff */
[----:B------:R-:W-:Y:S02]  /*6cc0*/  ULDC.64 UR4, c[0x0][0x220] ;  /* 0x0000880000047ab9 */ /* 0x000fe40000000a00 */
[----:B------:R-:W-:Y:S02]  /*6cd0*/  STSM.16.M88.4 [R3], R100 ;  /* 0x0000006403007844 */ /* 0x000fe40000000200 */
[----:B------:R-:W-:Y:S01]  /*6ce0*/  LEA R21, P1, R2, UR4, 0x1 ;  /* 0x0000000402157c11 */ /* 0x000fe2000f8208ff */
[----:B------:R-:W-:Y:S01]  /*6cf0*/  ULDC UR4, c[0x0][0x248] ;  /* 0x0000920000047ab9 */ /* 0x000fe20000000800 */
[----:B------:R0:W-:Y:S01]  /*6d00*/  STSM.16.M88.4 [R3+0x100], R128 ;  /* 0x0001008003007844 */ /* 0x0001e20000000200 */
[----:B------:R-:W-:Y:S01]  /*6d10*/  IMAD R19, R6, UR4, RZ ;  /* 0x0000000406137c24 */ /* 0x000fe2000f8e02ff */
[----:B------:R-:W-:Y:S01]  /*6d20*/  LEA.HI.X.SX32 R23, R2, UR5, 0x1, P1 ;  /* 0x0000000502177c11 */ /* 0x000fe200088f0eff */
[----:B------:R-:W-:Y:S01]  /*6d30*/  IMAD R20, R7, UR4, RZ ;  /* 0x0000000407147c24 */ /* 0x000fe2000f8e02ff */
[----:B------:R-:W-:Y:S01]  /*6d40*/  BAR.SYNC.DEFER_BLOCKING 0x0 ;  /* 0x0000000000007b1d */ /* 0x000fe20000010000 */
[----:B------:R-:W-:-:S04]  /*6d50*/  LOP3.LUT R2, R224, R0, RZ, 0xfc, !PT ;  /* 0x00000000e0027212 */ /* 0x000fc800078efcff */
[C---:B------:R-:W-:Y:S01]  /*6d60*/  ISETP.LT.AND P1, PT, R2.reuse, UR7, !P0 ;  /* 0x0000000702007c0c */ /* 0x040fe2000c721270 */
[----:B------:R-:W-:-:S05]  /*6d70*/  IMAD R4, R2, UR4, RZ ;  /* 0x0000000402047c24 */ /* 0x000fca000f8e02ff */
[----:B------:R-:W-:Y:S02]  /*6d80*/  LEA R2, P2, R4, R21, 0x1 ;  /* 0x0000001504027211 */ /* 0x000fe400078408ff */
[C-C-:B0-----:R-:W-:Y:S02]  /*6d90*/  LOP3.LUT R3, R224.reuse, 0x2, R0.reuse, 0xfe, !PT ;  /* 0x00000002e0037812 */ /* 0x141fe400078efe00 */
[----:B------:R-:W-:Y:S02]  /*6da0*/  LOP3.LUT R0, R224, 0x4, R0, 0xfe, !PT ;  /* 0x00000004e0007812 */ /* 0x000fe400078efe00 */
[C---:B------:R-:W-:Y:S01]  /*6db0*/  ISETP.LT.AND P5, PT, R3.reuse, UR7, !P0 ;  /* 0x0000000703007c0c */ /* 0x040fe2000c7a1270 */
[----:B------:R-:W-:Y:S01]  /*6dc0*/  IMAD R5, R3, UR4, RZ ;  /* 0x0000000403057c24 */ /* 0x000fe2000f8e02ff */
[----:B------:R-:W-:Y:S02]  /*6dd0*/  LEA.HI.X.SX32 R3, R4, R23, 0x1, P2 ;  /* 0x0000001704037211 */ /* 0x000fe400010f0eff */
[C---:B------:R-:W-:Y:S01]  /*6de0*/  ISETP.LT.AND P4, PT, R0.reuse, UR7, !P0 ;  /* 0x0000000700007c0c */ /* 0x040fe2000c781270 */
[----:B------:R-:W-:Y:S01]  /*6df0*/  IMAD R0, R0, UR4, RZ ;  /* 0x0000000400007c24 */ /* 0x000fe2000f8e02ff */
[C---:B------:R-:W-:Y:S01]  /*6e00*/  LEA R4, P2, R5.reuse, R21, 0x1 ;  /* 0x0000001505047211 */ /* 0x040fe200078408ff */
[----:B------:R-:W0:Y:S03]  /*6e10*/  LDS.128 R24, [R8] ;  /* 0x0000000008187984 */ /* 0x000e260000000c00 */
[----:B------:R-:W-:Y:S01]  /*6e20*/  LEA.HI.X.SX32 R5, R5, R23, 0x1, P2 ;  /* 0x0000001705057211 */ /* 0x000fe200010f0eff */
[----:B------:R1:W2:Y:S01]  /*6e30*/  LDS.128 R28, [R8+0x400] ;  /* 0x00040000081c7984 */ /* 0x0002a20000000c00 */
[----:B------:R-:W-:-:S03]  /*6e40*/  LEA R6, P2, R0, R21, 0x1 ;  /* 0x0000001500067211 */ /* 0x000fc600078408ff */
[----:B0-----:R0:W-:Y:S01]  /*6e50*/  @P1 STG.E.U16 desc[UR10][R2.64], R24 ;  /* 0x0000001802001986 */ /* 0x0011e2000c10150a */
[----:B------:R-:W-:Y:S02]  /*6e60*/  ISETP.LT.AND P1, PT, R7, UR7, !P0 ;  /* 0x0000000707007c0c */ /* 0x000fe4000c721270 */
[----:B------:R-:W-:Y:S01]  /*6e70*/  LEA.HI.X.SX32 R7, R0, R23, 0x1, P2 ;  /* 0x0000001700077211 */ /* 0x000fe200010f0eff */
[----:B------:R3:W-:Y:S01]  /*6e80*/  @P5 STG.E.U16 desc[UR10][R4.64], R25 ;  /* 0x0000001904005986 */ /* 0x0007e2000c10150a */
[----:B------:R-:W-:Y:S01]  /*6e90*/  IMAD R0, R9, UR4, RZ ;  /* 0x0000000409007c24 */ /* 0x000fe2000f8e02ff */
[----:B-1----:R-:W-:Y:S02]  /*6ea0*/  LEA R8, P5, R19, R21, 0x1 ;  /* 0x0000001513087211 */ /* 0x002fe400078a08ff */
[----:B------:R-:W-:Y:S01]  /*6eb0*/  ISETP.LT.AND P2, PT, R9, UR7, !P0 ;  /* 0x0000000709007c0c */ /* 0x000fe2000c741270 */
[----:B------:R1:W-:Y:S01]  /*6ec0*/  @P4 STG.E.U16 desc[UR10][R6.64], R26 ;  /* 0x0000001a06004986 */ /* 0x0003e2000c10150a */
[----:B------:R-:W-:-:S02]  /*6ed0*/  LEA.HI.X.SX32 R9, R19, R23, 0x1, P5 ;  /* 0x0000001713097211 */ /* 0x000fc400028f0eff */
[-C--:B0-----:R-:W-:Y:S02]  /*6ee0*/  LEA R2, P6, R20, R21.reuse, 0x1 ;  /* 0x0000001514027211 */ /* 0x081fe400078c08ff */
[----:B------:R-:W-:Y:S01]  /*6ef0*/  PRMT R24, R24, 0x7632, R24 ;  /* 0x0000763218187816 */ /* 0x000fe20000000018 */
[----:B------:R-:W-:Y:S01]  /*6f00*/  @P3 STG.E.U16 desc[UR10][R8.64], R27 ;  /* 0x0000001b08003986 */ /* 0x000fe2000c10150a */
[----:B---3--:R-:W-:Y:S02]  /*6f10*/  LEA R4, P4, R0, R21, 0x1 ;  /* 0x0000001500047211 */ /* 0x008fe400078808ff */
[-C--:B------:R-:W-:Y:S02]  /*6f20*/  LEA.HI.X.SX32 R3, R20, R23.reuse, 0x1, P6 ;  /* 0x0000001714037211 */ /* 0x080fe400030f0eff */
[----:B------:R-:W-:Y:S01]  /*6f30*/  LEA.HI.X.SX32 R5, R0, R23, 0x1, P4 ;  /* 0x0000001700057211 */ /* 0x000fe200020f0eff */
[C---:B------:R-:W-:Y:S01]  /*6f40*/  IMAD R0, R10.reuse, UR4, RZ ;  /* 0x000000040a007c24 */ /* 0x040fe2000f8e02ff */
[----:B------:R-:W-:Y:S01]  /*6f50*/  ISETP.LT.AND P3, PT, R10, UR7, !P0 ;  /* 0x000000070a007c0c */ /* 0x000fe2000c761270 */
[----:B--2---:R0:W-:Y:S01]  /*6f60*/  @P1 STG.E.U16 desc[UR10][R2.64], R28 ;  /* 0x0000001c02001986 */ /* 0x0041e2000c10150a */
[C---:B-1----:R-:W-:Y:S01]  /*6f70*/  IMAD R7, R11.reuse, UR4, RZ ;  /* 0x000000040b077c24 */ /* 0x042fe2000f8e02ff */
[C---:B------:R-:W-:Y:S01]  /*6f80*/  ISETP.LT.AND P1, PT, R18.reuse, UR7, !P0 ;  /* 0x0000000712007c0c */ /* 0x040fe2000c721270 */
[----:B------:R-:W-:Y:S01]  /*6f90*/  IMAD R18, R18, UR4, RZ ;  /* 0x0000000412127c24 */ /* 0x000fe2000f8e02ff */
[----:B------:R-:W-:Y:S01]  /*6fa0*/  LEA R10, P4, R0, R21, 0x1 ;  /* 0x00000015000a7211 */ /* 0x000fe200078808ff */
[----:B------:R1:W-:Y:S01]  /*6fb0*/  @P2 STG.E.U16 desc[UR10][R4.64], R29 ;  /* 0x0000001d04002986 */ /* 0x0003e2000c10150a */
[----:B------:R-:W-:-:S02]  /*6fc0*/  ISETP.LT.AND P2, PT, R11, UR7, !P0 ;  /* 0x000000070b007c0c */ /* 0x000fc4000c741270 */
[----:B------:R-:W-:Y:S01]  /*6fd0*/  LEA.HI.X.SX32 R11, R0, R23, 0x1, P4 ;  /* 0x00000017000b7211 */ /* 0x000fe200020f0eff */
[----:B------:R-:W-:Y:S01]  /*6fe0*/  IMAD R0, R22, UR4, RZ ;  /* 0x0000000416007c24 */ /* 0x000fe2000f8e02ff */
[C---:B------:R-:W-:Y:S01]  /*6ff0*/  ISETP.LT.AND P4, PT, R17.reuse, UR7, !P0 ;  /* 0x0000000711007c0c */ /* 0x040fe2000c781270 */
[----:B------:R-:W-:Y:S01]  /*7000*/  IMAD R17, R17, UR4, RZ ;  /* 0x0000000411117c24 */ /* 0x000fe2000f8e02ff */
[CC--:B------:R-:W-:Y:S01]  /*7010*/  LEA R6, P5, R7.reuse, R21.reuse, 0x1 ;  /* 0x0000001507067211 */ /* 0x0c0fe200078a08ff */
[----:B------:R2:W-:Y:S01]  /*7020*/  @P3 STG.E.U16 desc[UR10][R10.64], R30 ;  /* 0x0000001e0a003986 */ /* 0x0005e2000c10150a */
[----:B0-----:R-:W-:Y:S02]  /*7030*/  LEA R2, P3, R18, R21, 0x1 ;  /* 0x0000001512027211 */ /* 0x001fe400078608ff */
[----:B------:R-:W-:Y:S02]  /*7040*/  LEA.HI.X.SX32 R7, R7, R23, 0x1, P5 ;  /* 0x0000001707077211 */ /* 0x000fe400028f0eff */
[----:B-1----:R-:W-:-:S02]  /*7050*/  LEA R4, P6, R17, R21, 0x1 ;  /* 0x0000001511047211 */ /* 0x002fc400078c08ff */
[-C--:B------:R-:W-:Y:S01]  /*7060*/  LEA.HI.X.SX32 R3, R18, R23.reuse, 0x1, P3 ;  /* 0x0000001712037211 */ /* 0x080fe200018f0eff */
[----:B------:R-:W-:Y:S01]  /*7070*/  @P2 STG.E.U16 desc[UR10][R6.64], R31 ;  /* 0x0000001f06002986 */ /* 0x000fe2000c10150a */
[----:B------:R-:W-:Y:S02]  /*7080*/  PRMT R25, R25, 0x7632, R25 ;  /* 0x0000763219197816 */ /* 0x000fe40000000019 */
[----:B------:R-:W-:Y:S01]  /*7090*/  LEA.HI.X.SX32 R5, R17, R23, 0x1, P6 ;  /* 0x0000001711057211 */ /* 0x000fe200030f0eff */
[----:B------:R0:W-:Y:S01]  /*70a0*/  @P1 STG.E.U16 desc[UR10][R2.64], R24 ;  /* 0x0000001802001986 */ /* 0x0001e2000c10150a */
[C---:B------:R-:W-:Y:S01]  /*70b0*/  ISETP.LT.AND P3, PT, R12.reuse, UR7, !P0 ;  /* 0x000000070c007c0c */ /* 0x040fe2000c761270 */
[----:B------:R-:W-:Y:S01]  /*70c0*/  IMAD R12, R12, UR4, RZ ;  /* 0x000000040c0c7c24 */ /* 0x000fe2000f8e02ff */
[----:B------:R-:W-:Y:S01]  /*70d0*/  ISETP.LT.AND P5, PT, R16, UR7, !P0 ;  /* 0x0000000710007c0c */ /* 0x000fe2000c7a1270 */
[----:B------:R1:W-:Y:S01]  /*70e0*/  @P4 STG.E.U16 desc[UR10][R4.64], R25 ;  /* 0x0000001904004986 */ /* 0x0003e2000c10150a */
[C---:B------:R-:W-:Y:S01]  /*70f0*/  ISETP.LT.AND P4, PT, R15.reuse, UR7, !P0 ;  /* 0x000000070f007c0c */ /* 0x040fe2000c781270 */
[----:B------:R-:W-:Y:S01]  /*7100*/  IMAD R15, R15, UR4, RZ ;  /* 0x000000040f0f7c24 */ /* 0x000fe2000f8e02ff */
[----:B------:R-:W-:Y:S01]  /*7110*/  PRMT R26, R26, 0x7632, R26 ;  /* 0x000076321a1a7816 */ /* 0x000fe2000000001a */
[----:B--2---:R-:W-:Y:S01]  /*7120*/  IMAD R11, R14, UR4, RZ ;  /* 0x000000040e0b7c24 */ /* 0x004fe2000f8e02ff */
[----:B------:R-:W-:Y:S01]  /*7130*/  PRMT R27, R27, 0x7632, R27 ;  /* 0x000076321b1b7816 */ /* 0x000fe2000000001b */
[----:B------:R-:W-:Y:S01]  /*7140*/  IMAD R16, R16, UR4, RZ ;  /* 0x0000000410107c24 */ /* 0x000fe2000f8e02ff */
[----:B------:R-:W-:Y:S01]  /*7150*/  PRMT R28, R28, 0x7632, R28 ;  /* 0x000076321c1c7816 */ /* 0x000fe2000000001c */
[----:B------:R-:W-:Y:S01]  /*7160*/  IMAD R17, R13, UR4, RZ ;  /* 0x000000040d117c24 */ /* 0x000fe2000f8e02ff */
[----:B0-----:R-:W-:-:S02]  /*7170*/  LEA R2, P1, R15, R21, 0x1 ;  /* 0x000000150f027211 */ /* 0x001fc400078208ff */
[-C--:B------:R-:W-:Y:S02]  /*7180*/  LEA R6, P6, R16, R21.reuse, 0x1 ;  /* 0x0000001510067211 */ /* 0x080fe400078c08ff */
[C---:B-1----:R-:W-:Y:S02]  /*7190*/  LEA R4, P2, R12.reuse, R21, 0x1 ;  /* 0x000000150c047211 */ /* 0x042fe400078408ff */
[----:B------:R-:W-:Y:S02]  /*71a0*/  LEA.HI.X.SX32 R3, R15, R23, 0x1, P1 ;  /* 0x000000170f037211 */ /* 0x000fe400008f0eff */
[----:B------:R-:W-:Y:S02]  /*71b0*/  LEA R10, P1, R11, R21, 0x1 ;  /* 0x000000150b0a7211 */ /* 0x000fe400078208ff */
[----:B------:R-:W-:Y:S02]  /*71c0*/  LEA.HI.X.SX32 R5, R12, R23, 0x1, P2 ;  /* 0x000000170c057211 */ /* 0x000fe400010f0eff */
[----:B------:R-:W-:-:S02]  /*71d0*/  ISETP.LT.AND P2, PT, R22, UR7, !P0 ;  /* 0x0000000716007c0c */ /* 0x000fc4000c741270 */
[-C--:B------:R-:W-:Y:S02]  /*71e0*/  LEA.HI.X.SX32 R11, R11, R23.reuse, 0x1, P1 ;  /* 0x000000170b0b7211 */ /* 0x080fe400008f0eff */
[----:B------:R-:W-:Y:S02]  /*71f0*/  ISETP.LT.AND P1, PT, R14, UR7, !P0 ;  /* 0x000000070e007c0c */ /* 0x000fe4000c721270 */
[----:B------:R-:W-:Y:S02]  /*7200*/  ISETP.LT.AND P0, PT, R13, UR7, !P0 ;  /* 0x000000070d007c0c */ /* 0x000fe4000c701270 */
[----:B------:R-:W-:Y:S02]  /*7210*/  LEA.HI.X.SX32 R7, R16, R23, 0x1, P6 ;  /* 0x0000001710077211 */ /* 0x000fe400030f0eff */
[C---:B------:R-:W-:Y:S02]  /*7220*/  LEA R8, P6, R0.reuse, R21, 0x1 ;  /* 0x0000001500087211 */ /* 0x040fe400078c08ff */
[----:B------:R-:W-:Y:S01]  /*7230*/  PRMT R29, R29, 0x7632, R29 ;  /* 0x000076321d1d7816 */ /* 0x000fe2000000001d */
[----:B------:R0:W-:Y:S01]  /*7240*/  @P5 STG.E.U16 desc[UR10][R6.64], R26 ;  /* 0x0000001a06005986 */ /* 0x0001e2000c10150a */
[----:B------:R-:W-:-:S02]  /*7250*/  LEA.HI.X.SX32 R9, R0, R23, 0x1, P6 ;  /* 0x0000001700097211 */ /* 0x000fc400030f0eff */
[----:B------:R-:W-:Y:S01]  /*7260*/  PRMT R30, R30, 0x7632, R30 ;  /* 0x000076321e1e7816 */ /* 0x000fe2000000001e */
[----:B------:R0:W-:Y:S01]  /*7270*/  @P4 STG.E.U16 desc[UR10][R2.64], R27 ;  /* 0x0000001b02004986 */ /* 0x0001e2000c10150a */
[----:B------:R-:W-:-:S03]  /*7280*/  LEA R12, P6, R17, R21, 0x1 ;  /* 0x00000015110c7211 */ /* 0x000fc600078c08ff */
[----:B------:R0:W-:Y:S01]  /*7290*/  @P3 STG.E.U16 desc[UR10][R4.64], R28 ;  /* 0x0000001c04003986 */ /* 0x0001e2000c10150a */
[----:B------:R-:W-:-:S03]  /*72a0*/  LEA.HI.X.SX32 R13, R17, R23, 0x1, P6 ;  /* 0x00000017110d7211 */ /* 0x000fc600030f0eff */
[----:B------:R0:W-:Y:S04]  /*72b0*/  @P2 STG.E.U16 desc[UR10][R8.64], R29 ;  /* 0x0000001d08002986 */ /* 0x0001e8000c10150a */
[----:B------:R0:W-:Y:S01]  /*72c0*/  @P1 STG.E.U16 desc[UR10][R10.64], R30 ;  /* 0x0000001e0a001986 */ /* 0x0001e2000c10150a */
[----:B------:R-:W-:Y:S05]  /*72d0*/  @!P0 EXIT ;  /* 0x000000000000894d */ /* 0x000fea0003800000 */
[----:B0-----:R-:W-:-:S05]  /*72e0*/  PRMT R6, R31, 0x7632, R6 ;  /* 0x000076321f067816 */ /* 0x001fca0000000006 */
[----:B------:R-:W-:Y:S01]  /*72f0*/  STG.E.U16 desc[UR10][R12.64], R6 ;  /* 0x000000060c007986 */ /* 0x000fe2000c10150a */
[----:B------:R-:W-:Y:S05]  /*7300*/  EXIT ;  /* 0x000000000000794d */ /* 0x000fea0003800000 */
.L_x_3:
[----:B------:R-:W-:-:S00]  /*7310*/  BRA `(.L_x_3) ;  /* 0xfffffffc00fc7947 */ /* 0x000fc0000383ffff */
[----:B------:R-:W-:-:S00]  /*7320*/  NOP ;  /* 0x0000000000007918 */ /* 0x000fc00000000000 */
        /* <DEDUP_REMOVED lines=13> */
.L_x_4:


//--------------------- .nv.shared.matmul_kernel  --------------------------
	.section	.nv.shared.matmul_kernel,"aw",@nobits
	.sectionflags	@""
	.align	16
	.zero		1024


//--------------------- .nv.shared.reserved.0     --------------------------
	.section	.nv.shared.reserved.0,"aw",@nobits
	.weak		__nv_reservedSMEM_offset_0_alias
	.size		__nv_reservedSMEM_offset_0_alias, 0, 0
	.other		__nv_reservedSMEM_offset_0_alias,@"STO_CUDA_RESERVED_SHARED STV_DEFAULT"
__nv_reservedSMEM_offset_0_alias:
	.zero		0


//--------------------- .nv.constant0.matmul_kernel --------------------------
	.section	.nv.constant0.matmul_kernel,"a",@progbits
	.sectionflags	@""
	.align	4
.nv.constant0.matmul_kernel:
	.zero		608


//--------------------- SYMBOLS --------------------------

	.type		.nv.reservedSmem.offset0,@object
	.size		.nv.reservedSmem.offset0,0x4
